// auto-generated by cutlass_sweep.gemm — config: {"arch": "sm_100", "cluster_m": 2, "cluster_n": 1, "dtype": "int8", "dtype_b": "int8", "layout": "nt", "stages": 0, "tile_k": 256, "tile_m": 128, "tile_n": 64}
#include "cutlass/cutlass.h"
#include "cutlass/gemm/collective/collective_builder.hpp"
#include "cutlass/gemm/device/gemm_universal_adapter.h"
#include "cutlass/gemm/kernel/gemm_universal.hpp"
#include "cutlass/epilogue/collective/collective_builder.hpp"

using ElemA = int8_t;
using ElemB = int8_t;
using ElemCD = int8_t;
using Acc  = int32_t;
using TileShape    = cute::Shape<cute::_128, cute::_64, cute::_256>;
using ClusterShape = cute::Shape<cute::_2, cute::_1, cute::_1>;

using CollectiveEpilogue = typename cutlass::epilogue::collective::CollectiveBuilder<
    cutlass::arch::Sm100, cutlass::arch::OpClassTensorOp,
    TileShape, ClusterShape,
    cutlass::epilogue::collective::EpilogueTileAuto,
    Acc, Acc,
    ElemCD, cutlass::layout::RowMajor, 128 / cutlass::sizeof_bits<ElemCD>::value,
    ElemCD, cutlass::layout::RowMajor, 128 / cutlass::sizeof_bits<ElemCD>::value,
    cutlass::epilogue::collective::EpilogueScheduleAuto
  >::CollectiveOp;

using CollectiveMainloop = typename cutlass::gemm::collective::CollectiveBuilder<
    cutlass::arch::Sm100, cutlass::arch::OpClassTensorOp,
    ElemA, cutlass::layout::RowMajor, 128 / cutlass::sizeof_bits<ElemA>::value,
    ElemB, cutlass::layout::ColumnMajor, 128 / cutlass::sizeof_bits<ElemB>::value,
    Acc,
    TileShape, ClusterShape,
    cutlass::gemm::collective::StageCountAutoCarveout<static_cast<int>(sizeof(typename CollectiveEpilogue::SharedStorage))>,
    cutlass::gemm::collective::KernelScheduleAuto
  >::CollectiveOp;

using GemmKernel = cutlass::gemm::kernel::GemmUniversal<
    cute::Shape<int,int,int,int>,
    CollectiveMainloop,
    CollectiveEpilogue
>;
using Gemm = cutlass::gemm::device::GemmUniversalAdapter<GemmKernel>;

// Force the device kernel symbol into the cubin without needing a host main.
auto* _anchor = &cutlass::device_kernel<GemmKernel>;


// ===== COMPILED SASS (sm_100a) =====

	.target	sm_100a

	.elftype	@"ET_EXEC"


//--------------------- .note.nv.tkinfo           --------------------------
	.section	.note.nv.tkinfo,"",@"SHT_NOTE"
	.sectionflags	@"SHF_NOTE_NV_TKINFO"
	.tkinfo
        /*0018*/ 	.word	0x00000002
        /*0030*/ 	.string	""
        /*0030*/ 	.string	"ptxas"
        /*0030*/ 	.string	"Cuda compilation tools, release 13.0, V13.0.88"
        /*0030*/ 	.string	"Build cuda_13.0.r13.0/compiler.36424714_0"
        /*0030*/ 	.string	"-arch sm_100a -m 64 "



//--------------------- .note.nv.cuinfo           --------------------------
	.section	.note.nv.cuinfo,"",@"SHT_NOTE"
	.sectionflags	@"SHF_NOTE_NV_CUINFO"
        /*0018*/ 	.short	0x0002
        /*001a*/ 	.short	0x0064
        /*001c*/ 	.short	0x0082
	.zero		2


//--------------------- .nv.info                  --------------------------
	.section	.nv.info,"",@"SHT_CUDA_INFO"
	.align	4


	//----- nvinfo : EIATTR_REGCOUNT
	.align		4
        /*0000*/ 	.byte	0x04, 0x2f
        /*0002*/ 	.short	(.L_19 - .L_18)
	.align		4
.L_18:
        /*0004*/ 	.word	index@(_ZN7cutlass13device_kernelINS_4gemm6kernel13GemmUniversalIN4cute5tupleIJiiiiEEENS1_10collective13CollectiveMmaINS1_35MainloopSm100TmaUmmaWarpSpecializedILi9ELi2ELi4ENS5_IJNS4_1CILi2EEENSA_ILi1EEESC_EEEEENS5_IJNSA_ILi128EEENSA_ILi64EEENSA_ILi256EEEEEEaNS5_IJlSC_lEEEaSJ_NS4_8TiledMMAINS4_8MMA_AtomIJNS4_21SM100_MMA_S8_2x1SM_SSIaaiLi128ELi64ELNS4_4UMMA5MajorE0ELSO_0ELNSN_8SaturateE0EEEEEENS4_6LayoutINS5_IJSC_SC_SC_EEENS5_IJNSA_ILi0EEESU_SU_EEEEENS5_IJNS4_10UnderscoreESX_SX_EEEEENS4_18SM100_TMA_2SM_LOADENS4_14ComposedLayoutINS4_7SwizzleILi3ELi4ELi3EEENS4_18smem_ptr_flag_bitsILi8EEENSS_INS5_IJNSA_ILi8EEESF_EEENS5_IJSF_SC_EEEEEEEvNS4_8identityES10_S1A_vS1B_EENS_8epilogue10collective18CollectiveEpilogueINS1D_23Sm100TmaWarpSpecializedILi1ELi1ELi32ELb0ELb0EEEJNS5_IJSG_SG_SH_EEENS5_IJNSS_ISG_SC_EES1J_EEEaSJ_aSJ_NS1D_6fusion15FusionCallbacksIS1H_NS1L_17LinearCombinationIaiaiLNS_15FloatRoundStyleE2EEES1I_S1K_JEEENS4_5SM1004TMEM4LOAD26SM100_TMEM_LOAD_32dp32b32xENS4_13SM90_TMA_LOADENS11_INS12_ILi2ELi4ELi3EEES15_NSS_INS5_IJS16_SG_EEENS5_IJSG_SC_EEEEEEENS4_39AutoVectorizingCopyWithAssumedAlignmentILi128EEENS4_14SM90_TMA_STOREES20_S22_S22_EEEvvEEEEvNT_6ParamsE)
        /*0008*/ 	.word	0x0000007b


	//----- nvinfo : EIATTR_FRAME_SIZE
	.align		4
.L_19:
        /*000c*/ 	.byte	0x04, 0x11
        /*000e*/ 	.short	(.L_21 - .L_20)
	.align		4
.L_20:
        /*0010*/ 	.word	index@($__internal_2_$__cuda_sm10x_tcgen05_guardrail_trap_unallocated_columns_being_dealloced)
        /*0014*/ 	.word	0x00000000


	//----- nvinfo : EIATTR_FRAME_SIZE
	.align		4
.L_21:
        /*0018*/ 	.byte	0x04, 0x11
        /*001a*/ 	.short	(.L_23 - .L_22)
	.align		4
.L_22:
        /*001c*/ 	.word	index@($__internal_1_$__cuda_sm10x_tcgen05_guardrail_trap_phase_invalid_during_alloc)
        /*0020*/ 	.word	0x00000000


	//----- nvinfo : EIATTR_FRAME_SIZE
	.align		4
.L_23:
        /*0024*/ 	.byte	0x04, 0x11
        /*0026*/ 	.short	(.L_25 - .L_24)
	.align		4
.L_24:
        /*0028*/ 	.word	index@($__internal_0_$__cuda_sm10x_tcgen05_guardrail_trap_col_being_dealloced_not_returned_by_alloc)
        /*002c*/ 	.word	0x00000000


	//----- nvinfo : EIATTR_FRAME_SIZE
	.align		4
.L_25:
        /*0030*/ 	.byte	0x04, 0x11
        /*0032*/ 	.short	(.L_27 - .L_26)
	.align		4
.L_26:
        /*0034*/ 	.word	index@(_ZN7cutlass13device_kernelINS_4gemm6kernel13GemmUniversalIN4cute5tupleIJiiiiEEENS1_10collective13CollectiveMmaINS1_35MainloopSm100TmaUmmaWarpSpecializedILi9ELi2ELi4ENS5_IJNS4_1CILi2EEENSA_ILi1EEESC_EEEEENS5_IJNSA_ILi128EEENSA_ILi64EEENSA_ILi256EEEEEEaNS5_IJlSC_lEEEaSJ_NS4_8TiledMMAINS4_8MMA_AtomIJNS4_21SM100_MMA_S8_2x1SM_SSIaaiLi128ELi64ELNS4_4UMMA5MajorE0ELSO_0ELNSN_8SaturateE0EEEEEENS4_6LayoutINS5_IJSC_SC_SC_EEENS5_IJNSA_ILi0EEESU_SU_EEEEENS5_IJNS4_10UnderscoreESX_SX_EEEEENS4_18SM100_TMA_2SM_LOADENS4_14ComposedLayoutINS4_7SwizzleILi3ELi4ELi3EEENS4_18smem_ptr_flag_bitsILi8EEENSS_INS5_IJNSA_ILi8EEESF_EEENS5_IJSF_SC_EEEEEEEvNS4_8identityES10_S1A_vS1B_EENS_8epilogue10collective18CollectiveEpilogueINS1D_23Sm100TmaWarpSpecializedILi1ELi1ELi32ELb0ELb0EEEJNS5_IJSG_SG_SH_EEENS5_IJNSS_ISG_SC_EES1J_EEEaSJ_aSJ_NS1D_6fusion15FusionCallbacksIS1H_NS1L_17LinearCombinationIaiaiLNS_15FloatRoundStyleE2EEES1I_S1K_JEEENS4_5SM1004TMEM4LOAD26SM100_TMEM_LOAD_32dp32b32xENS4_13SM90_TMA_LOADENS11_INS12_ILi2ELi4ELi3EEES15_NSS_INS5_IJS16_SG_EEENS5_IJSG_SC_EEEEEEENS4_39AutoVectorizingCopyWithAssumedAlignmentILi128EEENS4_14SM90_TMA_STOREES20_S22_S22_EEEvvEEEEvNT_6ParamsE)
        /*0038*/ 	.word	0x00000000


	//----- nvinfo : EIATTR_MIN_STACK_SIZE
	.align		4
.L_27:
        /*003c*/ 	.byte	0x04, 0x12
        /*003e*/ 	.short	(.L_29 - .L_28)
	.align		4
.L_28:
        /*0040*/ 	.word	index@(_ZN7cutlass13device_kernelINS_4gemm6kernel13GemmUniversalIN4cute5tupleIJiiiiEEENS1_10collective13CollectiveMmaINS1_35MainloopSm100TmaUmmaWarpSpecializedILi9ELi2ELi4ENS5_IJNS4_1CILi2EEENSA_ILi1EEESC_EEEEENS5_IJNSA_ILi128EEENSA_ILi64EEENSA_ILi256EEEEEEaNS5_IJlSC_lEEEaSJ_NS4_8TiledMMAINS4_8MMA_AtomIJNS4_21SM100_MMA_S8_2x1SM_SSIaaiLi128ELi64ELNS4_4UMMA5MajorE0ELSO_0ELNSN_8SaturateE0EEEEEENS4_6LayoutINS5_IJSC_SC_SC_EEENS5_IJNSA_ILi0EEESU_SU_EEEEENS5_IJNS4_10UnderscoreESX_SX_EEEEENS4_18SM100_TMA_2SM_LOADENS4_14ComposedLayoutINS4_7SwizzleILi3ELi4ELi3EEENS4_18smem_ptr_flag_bitsILi8EEENSS_INS5_IJNSA_ILi8EEESF_EEENS5_IJSF_SC_EEEEEEEvNS4_8identityES10_S1A_vS1B_EENS_8epilogue10collective18CollectiveEpilogueINS1D_23Sm100TmaWarpSpecializedILi1ELi1ELi32ELb0ELb0EEEJNS5_IJSG_SG_SH_EEENS5_IJNSS_ISG_SC_EES1J_EEEaSJ_aSJ_NS1D_6fusion15FusionCallbacksIS1H_NS1L_17LinearCombinationIaiaiLNS_15FloatRoundStyleE2EEES1I_S1K_JEEENS4_5SM1004TMEM4LOAD26SM100_TMEM_LOAD_32dp32b32xENS4_13SM90_TMA_LOADENS11_INS12_ILi2ELi4ELi3EEES15_NSS_INS5_IJS16_SG_EEENS5_IJSG_SC_EEEEEEENS4_39AutoVectorizingCopyWithAssumedAlignmentILi128EEENS4_14SM90_TMA_STOREES20_S22_S22_EEEvvEEEEvNT_6ParamsE)
        /*0044*/ 	.word	0x00000000
.L_29:


//--------------------- .nv.compat                --------------------------
	.section	.nv.compat,"",@"SHT_CUDA_COMPAT_INFO"
	.align	4
        /*0000*/ 	.byte	0x02, 0x09, 0x01, 0x00, 0x02, 0x02, 0x03, 0x00, 0x02, 0x05, 0x06, 0x00, 0x03, 0x07, 0x01, 0x01
        /*0010*/ 	.byte	0x02, 0x03, 0x01, 0x00, 0x02, 0x06, 0x01, 0x00, 0x04, 0x0b, 0x08, 0x00, 0x01, 0x00, 0x00, 0x00
        /*0020*/ 	.byte	0x00, 0x00, 0x00, 0x00


//--------------------- .nv.info._ZN7cutlass13device_kernelINS_4gemm6kernel13GemmUniversalIN4cute5tupleIJiiiiEEENS1_10collective13CollectiveMmaINS1_35MainloopSm100TmaUmmaWarpSpecializedILi9ELi2ELi4ENS5_IJNS4_1CILi2EEENSA_ILi1EEESC_EEEEENS5_IJNSA_ILi128EEENSA_ILi64EEENSA_ILi256EEEEEEaNS5_IJlSC_lEEEaSJ_NS4_8TiledMMAINS4_8MMA_AtomIJNS4_21SM100_MMA_S8_2x1SM_SSIaaiLi128ELi64ELNS4_4UMMA5MajorE0ELSO_0ELNSN_8SaturateE0EEEEEENS4_6LayoutINS5_IJSC_SC_SC_EEENS5_IJNSA_ILi0EEESU_SU_EEEEENS5_IJNS4_10UnderscoreESX_SX_EEEEENS4_18SM100_TMA_2SM_LOADENS4_14ComposedLayoutINS4_7SwizzleILi3ELi4ELi3EEENS4_18smem_ptr_flag_bitsILi8EEENSS_INS5_IJNSA_ILi8EEESF_EEENS5_IJSF_SC_EEEEEEEvNS4_8identityES10_S1A_vS1B_EENS_8epilogue10collective18CollectiveEpilogueINS1D_23Sm100TmaWarpSpecializedILi1ELi1ELi32ELb0ELb0EEEJNS5_IJSG_SG_SH_EEENS5_IJNSS_ISG_SC_EES1J_EEEaSJ_aSJ_NS1D_6fusion15FusionCallbacksIS1H_NS1L_17LinearCombinationIaiaiLNS_15FloatRoundStyleE2EEES1I_S1K_JEEENS4_5SM1004TMEM4LOAD26SM100_TMEM_LOAD_32dp32b32xENS4_13SM90_TMA_LOADENS11_INS12_ILi2ELi4ELi3EEES15_NSS_INS5_IJS16_SG_EEENS5_IJSG_SC_EEEEEEENS4_39AutoVectorizingCopyWithAssumedAlignmentILi128EEENS4_14SM90_TMA_STOREES20_S22_S22_EEEvvEEEEvNT_6ParamsE --------------------------
	.section	.nv.info._ZN7cutlass13device_kernelINS_4gemm6kernel13GemmUniversalIN4cute5tupleIJiiiiEEENS1_10collective13CollectiveMmaINS1_35MainloopSm100TmaUmmaWarpSpecializedILi9ELi2ELi4ENS5_IJNS4_1CILi2EEENSA_ILi1EEESC_EEEEENS5_IJNSA_ILi128EEENSA_ILi64EEENSA_ILi256EEEEEEaNS5_IJlSC_lEEEaSJ_NS4_8TiledMMAINS4_8MMA_AtomIJNS4_21SM100_MMA_S8_2x1SM_SSIaaiLi128ELi64ELNS4_4UMMA5MajorE0ELSO_0ELNSN_8SaturateE0EEEEEENS4_6LayoutINS5_IJSC_SC_SC_EEENS5_IJNSA_ILi0EEESU_SU_EEEEENS5_IJNS4_10UnderscoreESX_SX_EEEEENS4_18SM100_TMA_2SM_LOADENS4_14ComposedLayoutINS4_7SwizzleILi3ELi4ELi3EEENS4_18smem_ptr_flag_bitsILi8EEENSS_INS5_IJNSA_ILi8EEESF_EEENS5_IJSF_SC_EEEEEEEvNS4_8identityES10_S1A_vS1B_EENS_8epilogue10collective18CollectiveEpilogueINS1D_23Sm100TmaWarpSpecializedILi1ELi1ELi32ELb0ELb0EEEJNS5_IJSG_SG_SH_EEENS5_IJNSS_ISG_SC_EES1J_EEEaSJ_aSJ_NS1D_6fusion15FusionCallbacksIS1H_NS1L_17LinearCombinationIaiaiLNS_15FloatRoundStyleE2EEES1I_S1K_JEEENS4_5SM1004TMEM4LOAD26SM100_TMEM_LOAD_32dp32b32xENS4_13SM90_TMA_LOADENS11_INS12_ILi2ELi4ELi3EEES15_NSS_INS5_IJS16_SG_EEENS5_IJSG_SC_EEEEEEENS4_39AutoVectorizingCopyWithAssumedAlignmentILi128EEENS4_14SM90_TMA_STOREES20_S22_S22_EEEvvEEEEvNT_6ParamsE,"",@"SHT_CUDA_INFO"
	.sectionflags	@""
	.align	4


	//----- nvinfo : EIATTR_CUDA_API_VERSION
	.align		4
        /*0000*/ 	.byte	0x04, 0x37
        /*0002*/ 	.short	(.L_31 - .L_30)
.L_30:
        /*0004*/ 	.word	0x00000082


	//----- nvinfo : EIATTR_KPARAM_INFO
	.align		4
.L_31:
        /*0008*/ 	.byte	0x04, 0x17
        /*000a*/ 	.short	(.L_33 - .L_32)
.L_32:
        /*000c*/ 	.word	0x00000000
        /*0010*/ 	.short	0x0000
        /*0012*/ 	.short	0x0000
        /*0014*/ 	.byte	0x00, 0xf0, 0x01, 0x20


	//----- nvinfo : EIATTR_AT_ENTRY_FRAGMENTS
	.align		4
.L_33:
        /*0018*/ 	.byte	0x04, 0x4f
        /*001a*/ 	.short	(.L_35 - .L_34)


	//   ....[0]....
.L_34:
        /*001c*/ 	.word	0x00000007


	//----- nvinfo : EIATTR_RESERVED_SMEM_USED
	.align		4
.L_35:
        /*0020*/ 	.byte	0x01, 0x41
	.zero		2


	//----- nvinfo : EIATTR_SPARSE_MMA_MASK
	.align		4
        /*0024*/ 	.byte	0x03, 0x50
        /*0026*/ 	.short	0x0000


	//----- nvinfo : EIATTR_TCGEN05_2CTA_USED
	.align		4
        /*0028*/ 	.byte	0x01, 0x52
	.zero		2


	//----- nvinfo : EIATTR_MAXREG_COUNT
	.align		4
        /*002c*/ 	.byte	0x03, 0x1b
        /*002e*/ 	.short	0x00ff


	//----- nvinfo : EIATTR_NUM_BARRIERS
	.align		4
        /*0030*/ 	.byte	0x02, 0x4c
        /*0032*/ 	.byte	0x07
	.zero		1


	//----- nvinfo : EIATTR_EXTERNS
	.align		4
        /*0034*/ 	.byte	0x04, 0x0f
        /*0036*/ 	.short	(.L_37 - .L_36)


	//   ....[0]....
	.align		4
.L_36:
        /*0038*/ 	.word	index@(__assertfail)


	//----- nvinfo : EIATTR_MERCURY_ISA_VERSION
	.align		4
.L_37:
        /*003c*/ 	.byte	0x03, 0x5f
        /*003e*/ 	.short	0x0101


	//----- nvinfo : EIATTR_INT_WARP_WIDE_INSTR_OFFSETS
	.align		4
        /*0040*/ 	.byte	0x04, 0x31
        /*0042*/ 	.short	(.L_39 - .L_38)


	//   ....[0]....
.L_38:
        /*0044*/ 	.word	0x00000d80


	//   ....[1]....
        /*0048*/ 	.word	0x00000e20


	//   ....[2]....
        /*004c*/ 	.word	0x000022e0


	//   ....[3]....
        /*0050*/ 	.word	0x00004650


	//   ....[4]....
        /*0054*/ 	.word	0x00004670


	//   ....[5]....
        /*0058*/ 	.word	0x000046a0


	//   ....[6]....
        /*005c*/ 	.word	0x000050b0


	//   ....[7]....
        /*0060*/ 	.word	0x000051d0


	//----- nvinfo : EIATTR_COOP_GROUP_MASK_REGIDS
	.align		4
.L_39:
        /*0064*/ 	.byte	0x04, 0x29
        /*0066*/ 	.short	(.L_41 - .L_40)


	//   ....[0]....
.L_40:
        /*0068*/ 	.word	0xffffffff


	//   ....[1]....
        /*006c*/ 	.word	0xffffffff


	//   ....[2]....
        /*0070*/ 	.word	0xffffffff


	//   ....[3]....
        /*0074*/ 	.word	0xffffffff


	//   ....[4]....
        /*0078*/ 	.word	0xffffffff


	//   ....[5]....
        /*007c*/ 	.word	0xffffffff


	//   ....[6]....
        /*0080*/ 	.word	0xffffffff


	//   ....[7]....
        /*0084*/ 	.word	0xffffffff


	//   ....[8]....
        /*0088*/ 	.word	0xffffffff


	//   ....[9]....
        /*008c*/ 	.word	0xffffffff


	//   ....[10]....
        /*0090*/ 	.word	0xffffffff


	//   ....[11]....
        /*0094*/ 	.word	0xffffffff


	//   ....[12]....
        /*0098*/ 	.word	0xffffffff


	//   ....[13]....
        /*009c*/ 	.word	0xffffffff


	//----- nvinfo : EIATTR_COOP_GROUP_INSTR_OFFSETS
	.align		4
.L_41:
        /*00a0*/ 	.byte	0x04, 0x28
        /*00a2*/ 	.short	(.L_43 - .L_42)


	//   ....[0]....
.L_42:
        /*00a4*/ 	.word	0x000000c0


	//   ....[1]....
        /*00a8*/ 	.word	0x00000500


	//   ....[2]....
        /*00ac*/ 	.word	0x00000750


	//   ....[3]....
        /*00b0*/ 	.word	0x00000880


	//   ....[4]....
        /*00b4*/ 	.word	0x00000970


	//   ....[5]....
        /*00b8*/ 	.word	0x00000ad0


	//   ....[6]....
        /*00bc*/ 	.word	0x00000c60


	//   ....[7]....
        /*00c0*/ 	.word	0x00000ea0


	//   ....[8]....
        /*00c4*/ 	.word	0x000021c0


	//   ....[9]....
        /*00c8*/ 	.word	0x00003270


	//   ....[10]....
        /*00cc*/ 	.word	0x00003740


	//   ....[11]....
        /*00d0*/ 	.word	0x00003770


	//   ....[12]....
        /*00d4*/ 	.word	0x00004550


	//   ....[13]....
        /*00d8*/ 	.word	0x00004760


	//----- nvinfo : EIATTR_VRC_CTA_INIT_COUNT
	.align		4
.L_43:
        /*00dc*/ 	.byte	0x02, 0x4a
        /*00de*/ 	.byte	0x80
	.zero		1


	//----- nvinfo : EIATTR_SYSCALL_OFFSETS
	.align		4
        /*00e0*/ 	.byte	0x04, 0x46
        /*00e2*/ 	.short	(.L_45 - .L_44)


	//   ....[0]....
.L_44:
        /*00e4*/ 	.word	0x00005bd0


	//   ....[1]....
        /*00e8*/ 	.word	0x00005d10


	//   ....[2]....
        /*00ec*/ 	.word	0x00006420


	//----- nvinfo : EIATTR_MBARRIER_INSTR_OFFSETS
	.align		4
.L_45:
        /*00f0*/ 	.byte	0x04, 0x39
        /*00f2*/ 	.short	(.L_47 - .L_46)


	//   ....[0]....
.L_46:
        /*00f4*/ 	.word	0x00000610
        /*00f8*/ 	.word	0x000000ff
        /*00fc*/ 	.word	0x00000000
        /*0100*/ 	.short	0x0100
        /*0102*/ 	.byte	0x08
	.zero		1


	//   ....[1]....
        /*0104*/ 	.word	0x00000620
        /*0108*/ 	.word	0x000000ff
        /*010c*/ 	.word	0x00000048
        /*0110*/ 	.short	0x0100
        /*0112*/ 	.byte	0x08
	.zero		1


	//   ....[2]....
        /*0114*/ 	.word	0x00000630
        /*0118*/ 	.word	0x000000ff
        /*011c*/ 	.word	0x00000008
        /*0120*/ 	.short	0x0100
        /*0122*/ 	.byte	0x08
	.zero		1


	//   ....[3]....
        /*0124*/ 	.word	0x00000640
        /*0128*/ 	.word	0x000000ff
        /*012c*/ 	.word	0x00000050
        /*0130*/ 	.short	0x0100
        /*0132*/ 	.byte	0x08
	.zero		1


	//   ....[4]....
        /*0134*/ 	.word	0x00000650
        /*0138*/ 	.word	0x000000ff
        /*013c*/ 	.word	0x00000010
        /*0140*/ 	.short	0x0100
        /*0142*/ 	.byte	0x08
	.zero		1


	//   ....[5]....
        /*0144*/ 	.word	0x00000660
        /*0148*/ 	.word	0x000000ff
        /*014c*/ 	.word	0x00000058
        /*0150*/ 	.short	0x0100
        /*0152*/ 	.byte	0x08
	.zero		1


	//   ....[6]....
        /*0154*/ 	.word	0x00000670
        /*0158*/ 	.word	0x000000ff
        /*015c*/ 	.word	0x00000018
        /*0160*/ 	.short	0x0100
        /*0162*/ 	.byte	0x08
	.zero		1


	//   ....[7]....
        /*0164*/ 	.word	0x00000680
        /*0168*/ 	.word	0x000000ff
        /*016c*/ 	.word	0x00000060
        /*0170*/ 	.short	0x0100
        /*0172*/ 	.byte	0x08
	.zero		1


	//   ....[8]....
        /*0174*/ 	.word	0x00000690
        /*0178*/ 	.word	0x000000ff
        /*017c*/ 	.word	0x00000020
        /*0180*/ 	.short	0x0100
        /*0182*/ 	.byte	0x08
	.zero		1


	//   ....[9]....
        /*0184*/ 	.word	0x000006a0
        /*0188*/ 	.word	0x000000ff
        /*018c*/ 	.word	0x00000068
        /*0190*/ 	.short	0x0100
        /*0192*/ 	.byte	0x08
	.zero		1


	//   ....[10]....
        /*0194*/ 	.word	0x000006b0
        /*0198*/ 	.word	0x000000ff
        /*019c*/ 	.word	0x00000028
        /*01a0*/ 	.short	0x0100
        /*01a2*/ 	.byte	0x08
	.zero		1


	//   ....[11]....
        /*01a4*/ 	.word	0x000006c0
        /*01a8*/ 	.word	0x000000ff
        /*01ac*/ 	.word	0x00000070
        /*01b0*/ 	.short	0x0100
        /*01b2*/ 	.byte	0x08
	.zero		1


	//   ....[12]....
        /*01b4*/ 	.word	0x000006d0
        /*01b8*/ 	.word	0x000000ff
        /*01bc*/ 	.word	0x00000030
        /*01c0*/ 	.short	0x0100
        /*01c2*/ 	.byte	0x08
	.zero		1


	//   ....[13]....
        /*01c4*/ 	.word	0x000006e0
        /*01c8*/ 	.word	0x000000ff
        /*01cc*/ 	.word	0x00000078
        /*01d0*/ 	.short	0x0100
        /*01d2*/ 	.byte	0x08
	.zero		1


	//   ....[14]....
        /*01d4*/ 	.word	0x000006f0
        /*01d8*/ 	.word	0x000000ff
        /*01dc*/ 	.word	0x00000038
        /*01e0*/ 	.short	0x0100
        /*01e2*/ 	.byte	0x08
	.zero		1


	//   ....[15]....
        /*01e4*/ 	.word	0x00000700
        /*01e8*/ 	.word	0x000000ff
        /*01ec*/ 	.word	0x00000080
        /*01f0*/ 	.short	0x0100
        /*01f2*/ 	.byte	0x08
	.zero		1


	//   ....[16]....
        /*01f4*/ 	.word	0x00000710
        /*01f8*/ 	.word	0x000000ff
        /*01fc*/ 	.word	0x00000040
        /*0200*/ 	.short	0x0100
        /*0202*/ 	.byte	0x08
	.zero		1


	//   ....[17]....
        /*0204*/ 	.word	0x00000720
        /*0208*/ 	.word	0x000000ff
        /*020c*/ 	.word	0x00000088
        /*0210*/ 	.short	0x0100
        /*0212*/ 	.byte	0x08
	.zero		1


	//   ....[18]....
        /*0214*/ 	.word	0x00000850
        /*0218*/ 	.word	0x000000ff
        /*021c*/ 	.word	0x00000090
        /*0220*/ 	.short	0x0100
        /*0222*/ 	.byte	0x09
	.zero		1


	//   ....[19]....
        /*0224*/ 	.word	0x00000860
        /*0228*/ 	.word	0x000000ff
        /*022c*/ 	.word	0x00000098
        /*0230*/ 	.short	0x0100
        /*0232*/ 	.byte	0x09
	.zero		1


	//   ....[20]....
        /*0234*/ 	.word	0x00000940
        /*0238*/ 	.word	0x000000ff
        /*023c*/ 	.word	0x000000a0
        /*0240*/ 	.short	0x0100
        /*0242*/ 	.byte	0x08
	.zero		1


	//   ....[21]....
        /*0244*/ 	.word	0x00000950
        /*0248*/ 	.word	0x000000ff
        /*024c*/ 	.word	0x000000a8
        /*0250*/ 	.short	0x0100
        /*0252*/ 	.byte	0x08
	.zero		1


	//   ....[22]....
        /*0254*/ 	.word	0x00000a80
        /*0258*/ 	.word	0x000000ff
        /*025c*/ 	.word	0x000000b0
        /*0260*/ 	.short	0x0100
        /*0262*/ 	.byte	0x08
	.zero		1


	//   ....[23]....
        /*0264*/ 	.word	0x00000a90
        /*0268*/ 	.word	0x000000ff
        /*026c*/ 	.word	0x000000c0
        /*0270*/ 	.short	0x0100
        /*0272*/ 	.byte	0x08
	.zero		1


	//   ....[24]....
        /*0274*/ 	.word	0x00000aa0
        /*0278*/ 	.word	0x000000ff
        /*027c*/ 	.word	0x000000b8
        /*0280*/ 	.short	0x0100
        /*0282*/ 	.byte	0x08
	.zero		1


	//   ....[25]....
        /*0284*/ 	.word	0x00000ab0
        /*0288*/ 	.word	0x000000ff
        /*028c*/ 	.word	0x000000c8
        /*0290*/ 	.short	0x0100
        /*0292*/ 	.byte	0x08
	.zero		1


	//   ....[26]....
        /*0294*/ 	.word	0x00000bd0
        /*0298*/ 	.word	0x000000ff
        /*029c*/ 	.word	0x000000d0
        /*02a0*/ 	.short	0x0100
        /*02a2*/ 	.byte	0x09
	.zero		1


	//   ....[27]....
        /*02a4*/ 	.word	0x00000be0
        /*02a8*/ 	.word	0x000000ff
        /*02ac*/ 	.word	0x000000f0
        /*02b0*/ 	.short	0x0100
        /*02b2*/ 	.byte	0x09
	.zero		1


	//   ....[28]....
        /*02b4*/ 	.word	0x00000bf0
        /*02b8*/ 	.word	0x000000ff
        /*02bc*/ 	.word	0x000000d8
        /*02c0*/ 	.short	0x0100
        /*02c2*/ 	.byte	0x09
	.zero		1


	//   ....[29]....
        /*02c4*/ 	.word	0x00000c00
        /*02c8*/ 	.word	0x000000ff
        /*02cc*/ 	.word	0x000000f8
        /*02d0*/ 	.short	0x0100
        /*02d2*/ 	.byte	0x09
	.zero		1


	//   ....[30]....
        /*02d4*/ 	.word	0x00000c10
        /*02d8*/ 	.word	0x000000ff
        /*02dc*/ 	.word	0x000000e0
        /*02e0*/ 	.short	0x0100
        /*02e2*/ 	.byte	0x09
	.zero		1


	//   ....[31]....
        /*02e4*/ 	.word	0x00000c20
        /*02e8*/ 	.word	0x000000ff
        /*02ec*/ 	.word	0x00000100
        /*02f0*/ 	.short	0x0100
        /*02f2*/ 	.byte	0x09
	.zero		1


	//   ....[32]....
        /*02f4*/ 	.word	0x00000c30
        /*02f8*/ 	.word	0x000000ff
        /*02fc*/ 	.word	0x000000e8
        /*0300*/ 	.short	0x0100
        /*0302*/ 	.byte	0x09
	.zero		1


	//   ....[33]....
        /*0304*/ 	.word	0x00000c40
        /*0308*/ 	.word	0x000000ff
        /*030c*/ 	.word	0x00000108
        /*0310*/ 	.short	0x0100
        /*0312*/ 	.byte	0x09
	.zero		1


	//   ....[34]....
        /*0314*/ 	.word	0x00000d30
        /*0318*/ 	.word	0x000000ff
        /*031c*/ 	.word	0x00000110
        /*0320*/ 	.short	0x0100
        /*0322*/ 	.byte	0x08
	.zero		1


	//   ....[35]....
        /*0324*/ 	.word	0x00000d40
        /*0328*/ 	.word	0x000000ff
        /*032c*/ 	.word	0x00000120
        /*0330*/ 	.short	0x0100
        /*0332*/ 	.byte	0x08
	.zero		1


	//   ....[36]....
        /*0334*/ 	.word	0x00000d50
        /*0338*/ 	.word	0x000000ff
        /*033c*/ 	.word	0x00000118
        /*0340*/ 	.short	0x0100
        /*0342*/ 	.byte	0x08
	.zero		1


	//   ....[37]....
        /*0344*/ 	.word	0x00000d60
        /*0348*/ 	.word	0x000000ff
        /*034c*/ 	.word	0x00000128
        /*0350*/ 	.short	0x0100
        /*0352*/ 	.byte	0x08
	.zero		1


	//   ....[38]....
        /*0354*/ 	.word	0x00000e50
        /*0358*/ 	.word	0x000000ff
        /*035c*/ 	.word	0x00000130
        /*0360*/ 	.short	0x0100
        /*0362*/ 	.byte	0x06
	.zero		1


	//   ....[39]....
        /*0364*/ 	.word	0x00001860
        /*0368*/ 	.word	0x00000003
        /*036c*/ 	.word	0x00000120
        /*0370*/ 	.short	0x010a
        /*0372*/ 	.byte	0xff
	.zero		1


	//   ....[40]....
        /*0374*/ 	.word	0x00001890
        /*0378*/ 	.word	0x00000003
        /*037c*/ 	.word	0x00000110
        /*0380*/ 	.short	0x0101
        /*0382*/ 	.byte	0xff
	.zero		1


	//   ....[41]....
        /*0384*/ 	.word	0x00001990
        /*0388*/ 	.word	0x000000ff
        /*038c*/ 	.word	0x00000048
        /*0390*/ 	.short	0x010a
        /*0392*/ 	.byte	0x08
	.zero		1


	//   ....[42]....
        /*0394*/ 	.word	0x00001a60
        /*0398*/ 	.word	0x000000ff
        /*039c*/ 	.word	0x00000048
        /*03a0*/ 	.short	0x010a
        /*03a2*/ 	.byte	0x21
	.zero		1


	//   ....[43]....
        /*03a4*/ 	.word	0x00001c10
        /*03a8*/ 	.word	0x000000ff
        /*03ac*/ 	.word	0x00000048
        /*03b0*/ 	.short	0x010a
        /*03b2*/ 	.byte	0x08
	.zero		1


	//   ....[44]....
        /*03b4*/ 	.word	0x00001dd0
        /*03b8*/ 	.word	0x000000ff
        /*03bc*/ 	.word	0x000000a8
        /*03c0*/ 	.short	0x0101
        /*03c2*/ 	.byte	0x04
	.zero		1


	//   ....[45]....
        /*03c4*/ 	.word	0x00001df0
        /*03c8*/ 	.word	0x000000ff
        /*03cc*/ 	.word	0x00000048
        /*03d0*/ 	.short	0x010a
        /*03d2*/ 	.byte	0x08
	.zero		1


	//   ....[46]....
        /*03d4*/ 	.word	0x00001e70
        /*03d8*/ 	.word	0x000000ff
        /*03dc*/ 	.word	0x00000048
        /*03e0*/ 	.short	0x010a
        /*03e2*/ 	.byte	0x21
	.zero		1


	//   ....[47]....
        /*03e4*/ 	.word	0x00002000
        /*03e8*/ 	.word	0x000000ff
        /*03ec*/ 	.word	0x00000048
        /*03f0*/ 	.short	0x010a
        /*03f2*/ 	.byte	0x08
	.zero		1


	//   ....[48]....
        /*03f4*/ 	.word	0x000021f0
        /*03f8*/ 	.word	0x00000002
        /*03fc*/ 	.word	0x000000b0
        /*0400*/ 	.short	0x010a
        /*0402*/ 	.byte	0xff
	.zero		1


	//   ....[49]....
        /*0404*/ 	.word	0x000022b0
        /*0408*/ 	.word	0x00000002
        /*040c*/ 	.word	0x00000000
        /*0410*/ 	.short	0x0101
        /*0412*/ 	.byte	0xff
	.zero		1


	//   ....[50]....
        /*0414*/ 	.word	0x00002810
        /*0418*/ 	.word	0x000000ff
        /*041c*/ 	.word	0x00000000
        /*0420*/ 	.short	0x010a
        /*0422*/ 	.byte	0x05
	.zero		1


	//   ....[51]....
        /*0424*/ 	.word	0x000028a0
        /*0428*/ 	.word	0x000000ff
        /*042c*/ 	.word	0x00000000
        /*0430*/ 	.short	0x010a
        /*0432*/ 	.byte	0x05
	.zero		1


	//   ....[52]....
        /*0434*/ 	.word	0x00002930
        /*0438*/ 	.word	0x000000ff
        /*043c*/ 	.word	0x00000000
        /*0440*/ 	.short	0x010a
        /*0442*/ 	.byte	0x05
	.zero		1


	//   ....[53]....
        /*0444*/ 	.word	0x000029c0
        /*0448*/ 	.word	0x000000ff
        /*044c*/ 	.word	0x00000000
        /*0450*/ 	.short	0x010a
        /*0452*/ 	.byte	0x05
	.zero		1


	//   ....[54]....
        /*0454*/ 	.word	0x00002a50
        /*0458*/ 	.word	0x000000ff
        /*045c*/ 	.word	0x00000000
        /*0460*/ 	.short	0x010a
        /*0462*/ 	.byte	0x05
	.zero		1


	//   ....[55]....
        /*0464*/ 	.word	0x00002ae0
        /*0468*/ 	.word	0x000000ff
        /*046c*/ 	.word	0x00000000
        /*0470*/ 	.short	0x010a
        /*0472*/ 	.byte	0x05
	.zero		1


	//   ....[56]....
        /*0474*/ 	.word	0x00002b70
        /*0478*/ 	.word	0x000000ff
        /*047c*/ 	.word	0x00000000
        /*0480*/ 	.short	0x010a
        /*0482*/ 	.byte	0x05
	.zero		1


	//   ....[57]....
        /*0484*/ 	.word	0x00002c00
        /*0488*/ 	.word	0x000000ff
        /*048c*/ 	.word	0x00000000
        /*0490*/ 	.short	0x010a
        /*0492*/ 	.byte	0x05
	.zero		1


	//   ....[58]....
        /*0494*/ 	.word	0x00002ca0
        /*0498*/ 	.word	0x00000000
        /*049c*/ 	.word	0x00000000
        /*04a0*/ 	.short	0x010a
        /*04a2*/ 	.byte	0xff
	.zero		1


	//   ....[59]....
        /*04a4*/ 	.word	0x00002dd0
        /*04a8*/ 	.word	0x00000000
        /*04ac*/ 	.word	0x00000110
        /*04b0*/ 	.short	0x010a
        /*04b2*/ 	.byte	0xff
	.zero		1


	//   ....[60]....
        /*04b4*/ 	.word	0x00002e40
        /*04b8*/ 	.word	0x00000004
        /*04bc*/ 	.word	0x00000000
        /*04c0*/ 	.short	0x0101
        /*04c2*/ 	.byte	0xff
	.zero		1


	//   ....[61]....
        /*04c4*/ 	.word	0x00002e60
        /*04c8*/ 	.word	0x000000ff
        /*04cc*/ 	.word	0x000000c0
        /*04d0*/ 	.short	0x010a
        /*04d2*/ 	.byte	0x05
	.zero		1


	//   ....[62]....
        /*04d4*/ 	.word	0x00002f80
        /*04d8*/ 	.word	0x00000000
        /*04dc*/ 	.word	0x000000b0
        /*04e0*/ 	.short	0x010a
        /*04e2*/ 	.byte	0xff
	.zero		1


	//   ....[63]....
        /*04e4*/ 	.word	0x00003080
        /*04e8*/ 	.word	0x00000000
        /*04ec*/ 	.word	0x00000000
        /*04f0*/ 	.short	0x0101
        /*04f2*/ 	.byte	0xff
	.zero		1


	//   ....[64]....
        /*04f4*/ 	.word	0x00003110
        /*04f8*/ 	.word	0x000000ff
        /*04fc*/ 	.word	0x000000c0
        /*0500*/ 	.short	0x0106
        /*0502*/ 	.byte	0x05
	.zero		1


	//   ....[65]....
        /*0504*/ 	.word	0x00003130
        /*0508*/ 	.word	0x000000ff
        /*050c*/ 	.word	0x000000c0
        /*0510*/ 	.short	0x010a
        /*0512*/ 	.byte	0x05
	.zero		1


	//   ....[66]....
        /*0514*/ 	.word	0x000031c0
        /*0518*/ 	.word	0x000000ff
        /*051c*/ 	.word	0x000000c0
        /*0520*/ 	.short	0x0106
        /*0522*/ 	.byte	0x04
	.zero		1


	//   ....[67]....
        /*0524*/ 	.word	0x00003200
        /*0528*/ 	.word	0x00000000
        /*052c*/ 	.word	0x000000c0
        /*0530*/ 	.short	0x010a
        /*0532*/ 	.byte	0xff
	.zero		1


	//   ....[68]....
        /*0534*/ 	.word	0x00003440
        /*0538*/ 	.word	0x000000ff
        /*053c*/ 	.word	0x00000008
        /*0540*/ 	.short	0x010a
        /*0542*/ 	.byte	0x06
	.zero		1


	//   ....[69]....
        /*0544*/ 	.word	0x00003460
        /*0548*/ 	.word	0x000000ff
        /*054c*/ 	.word	0x00000008
        /*0550*/ 	.short	0x010a
        /*0552*/ 	.byte	0x06
	.zero		1


	//   ....[70]....
        /*0554*/ 	.word	0x000035f0
        /*0558*/ 	.word	0x000000ff
        /*055c*/ 	.word	0x00000008
        /*0560*/ 	.short	0x010a
        /*0562*/ 	.byte	0x06
	.zero		1


	//   ....[71]....
        /*0564*/ 	.word	0x00003610
        /*0568*/ 	.word	0x000000ff
        /*056c*/ 	.word	0x00000008
        /*0570*/ 	.short	0x010a
        /*0572*/ 	.byte	0x06
	.zero		1


	//   ....[72]....
        /*0574*/ 	.word	0x000036d0
        /*0578*/ 	.word	0x000000ff
        /*057c*/ 	.word	0x00000000
        /*0580*/ 	.short	0x0101
        /*0582*/ 	.byte	0x07
	.zero		1


	//   ....[73]....
        /*0584*/ 	.word	0x00003a90
        /*0588*/ 	.word	0x00000000
        /*058c*/ 	.word	0x000000b0
        /*0590*/ 	.short	0x010a
        /*0592*/ 	.byte	0xff
	.zero		1


	//   ....[74]....
        /*0594*/ 	.word	0x00003b50
        /*0598*/ 	.word	0x00000000
        /*059c*/ 	.word	0x00000000
        /*05a0*/ 	.short	0x0101
        /*05a2*/ 	.byte	0xff
	.zero		1


	//   ....[75]....
        /*05a4*/ 	.word	0x00003c00
        /*05a8*/ 	.word	0x000000ff
        /*05ac*/ 	.word	0x00000000
        /*05b0*/ 	.short	0x010a
        /*05b2*/ 	.byte	0x09
	.zero		1


	//   ....[76]....
        /*05b4*/ 	.word	0x00003c20
        /*05b8*/ 	.word	0x000000ff
        /*05bc*/ 	.word	0x000000f0
        /*05c0*/ 	.short	0x010a
        /*05c2*/ 	.byte	0x08
	.zero		1


	//   ....[77]....
        /*05c4*/ 	.word	0x00003cd0
        /*05c8*/ 	.word	0x000000ff
        /*05cc*/ 	.word	0x00000000
        /*05d0*/ 	.short	0x010a
        /*05d2*/ 	.byte	0x0e
	.zero		1


	//   ....[78]....
        /*05d4*/ 	.word	0x00003e00
        /*05d8*/ 	.word	0x000000ff
        /*05dc*/ 	.word	0x00000000
        /*05e0*/ 	.short	0x010a
        /*05e2*/ 	.byte	0x26
	.zero		1


	//   ....[79]....
        /*05e4*/ 	.word	0x00004240
        /*05e8*/ 	.word	0x000000ff
        /*05ec*/ 	.word	0x00000000
        /*05f0*/ 	.short	0x010a
        /*05f2*/ 	.byte	0x08
	.zero		1


	//   ....[80]....
        /*05f4*/ 	.word	0x000042d0
        /*05f8*/ 	.word	0x000000ff
        /*05fc*/ 	.word	0x00000000
        /*0600*/ 	.short	0x010a
        /*0602*/ 	.byte	0x08
	.zero		1


	//   ....[81]....
        /*0604*/ 	.word	0x00004360
        /*0608*/ 	.word	0x000000ff
        /*060c*/ 	.word	0x00000000
        /*0610*/ 	.short	0x010a
        /*0612*/ 	.byte	0x08
	.zero		1


	//   ....[82]....
        /*0614*/ 	.word	0x00004400
        /*0618*/ 	.word	0x00000000
        /*061c*/ 	.word	0x00000000
        /*0620*/ 	.short	0x010a
        /*0622*/ 	.byte	0xff
	.zero		1


	//   ....[83]....
        /*0624*/ 	.word	0x00004440
        /*0628*/ 	.word	0x00000000
        /*062c*/ 	.word	0x00000000
        /*0630*/ 	.short	0x010a
        /*0632*/ 	.byte	0xff
	.zero		1


	//   ....[84]....
        /*0634*/ 	.word	0x000044b0
        /*0638*/ 	.word	0x000000ff
        /*063c*/ 	.word	0x00000000
        /*0640*/ 	.short	0x0101
        /*0642*/ 	.byte	0x05
	.zero		1


	//   ....[85]....
        /*0644*/ 	.word	0x000044f0
        /*0648*/ 	.word	0x000000ff
        /*064c*/ 	.word	0x00000130
        /*0650*/ 	.short	0x010a
        /*0652*/ 	.byte	0x07
	.zero		1


	//   ....[86]....
        /*0654*/ 	.word	0x00004540
        /*0658*/ 	.word	0x000000ff
        /*065c*/ 	.word	0x00000000
        /*0660*/ 	.short	0x0101
        /*0662*/ 	.byte	0x05
	.zero		1


	//   ....[87]....
        /*0664*/ 	.word	0x00004950
        /*0668*/ 	.word	0x00000000
        /*066c*/ 	.word	0x000000b0
        /*0670*/ 	.short	0x010a
        /*0672*/ 	.byte	0xff
	.zero		1


	//   ....[88]....
        /*0674*/ 	.word	0x00004a40
        /*0678*/ 	.word	0x00000000
        /*067c*/ 	.word	0x00000000
        /*0680*/ 	.short	0x0101
        /*0682*/ 	.byte	0xff
	.zero		1


	//   ....[89]....
        /*0684*/ 	.word	0x00004d60
        /*0688*/ 	.word	0x000000ff
        /*068c*/ 	.word	0x000000a8
        /*0690*/ 	.short	0x010a
        /*0692*/ 	.byte	0x06
	.zero		1


	//   ....[90]....
        /*0694*/ 	.word	0x00004ee0
        /*0698*/ 	.word	0x000000ff
        /*069c*/ 	.word	0x00000098
        /*06a0*/ 	.short	0x010a
        /*06a2*/ 	.byte	0x06
	.zero		1


	//   ....[91]....
        /*06a4*/ 	.word	0x00005210
        /*06a8*/ 	.word	0x000000ff
        /*06ac*/ 	.word	0x00000090
        /*06b0*/ 	.short	0x010b
        /*06b2*/ 	.byte	0x06
	.zero		1


	//   ....[92]....
        /*06b4*/ 	.word	0x00005230
        /*06b8*/ 	.word	0x000000ff
        /*06bc*/ 	.word	0x00000000
        /*06c0*/ 	.short	0x0101
        /*06c2*/ 	.byte	0x25
	.zero		1


	//   ....[93]....
        /*06c4*/ 	.word	0x00005270
        /*06c8*/ 	.word	0x00000000
        /*06cc*/ 	.word	0x00000098
        /*06d0*/ 	.short	0x010a
        /*06d2*/ 	.byte	0xff
	.zero		1


	//   ....[94]....
        /*06d4*/ 	.word	0x000055e0
        /*06d8*/ 	.word	0x00000000
        /*06dc*/ 	.word	0x000000b0
        /*06e0*/ 	.short	0x010a
        /*06e2*/ 	.byte	0xff
	.zero		1


	//   ....[95]....
        /*06e4*/ 	.word	0x000056f0
        /*06e8*/ 	.word	0x00000000
        /*06ec*/ 	.word	0x00000000
        /*06f0*/ 	.short	0x0101
        /*06f2*/ 	.byte	0xff
	.zero		1


	//   ....[96]....
        /*06f4*/ 	.word	0x00006060
        /*06f8*/ 	.word	0x000000ff
        /*06fc*/ 	.word	0x00000090
        /*0700*/ 	.short	0x010a
        /*0702*/ 	.byte	0x2b
	.zero		1


	//   ....[97]....
        /*0704*/ 	.word	0x00006070
        /*0708*/ 	.word	0x00000071
        /*070c*/ 	.word	0x000000d0
        /*0710*/ 	.short	0x010a
        /*0712*/ 	.byte	0xff
	.zero		1


	//   ....[98]....
        /*0714*/ 	.word	0x000061c0
        /*0718*/ 	.word	0x000000ff
        /*071c*/ 	.word	0x00000090
        /*0720*/ 	.short	0x010a
        /*0722*/ 	.byte	0x2b
	.zero		1


	//   ....[99]....
        /*0724*/ 	.word	0x000062a0
        /*0728*/ 	.word	0x000000ff
        /*072c*/ 	.word	0x00000000
        /*0730*/ 	.short	0x0101
        /*0732*/ 	.byte	0x04
	.zero		1


	//   ....[100]....
        /*0734*/ 	.word	0x00006300
        /*0738*/ 	.word	0x00000071
        /*073c*/ 	.word	0x000000d0
        /*0740*/ 	.short	0x010a
        /*0742*/ 	.byte	0xff
	.zero		1


	//   ....[101]....
        /*0744*/ 	.word	0x00006560
        /*0748*/ 	.word	0x00000071
        /*074c*/ 	.word	0x00000000
        /*0750*/ 	.short	0x0101
        /*0752*/ 	.byte	0xff
	.zero		1


	//   ....[102]....
        /*0754*/ 	.word	0x00006fb0
        /*0758*/ 	.word	0x00000003
        /*075c*/ 	.word	0x00000120
        /*0760*/ 	.short	0x010a
        /*0762*/ 	.byte	0xff
	.zero		1


	//   ....[103]....
        /*0764*/ 	.word	0x00007010
        /*0768*/ 	.word	0x00000002
        /*076c*/ 	.word	0x00000048
        /*0770*/ 	.short	0x010a
        /*0772*/ 	.byte	0xff
	.zero		1


	//   ....[104]....
        /*0774*/ 	.word	0x00007070
        /*0778*/ 	.word	0x00000002
        /*077c*/ 	.word	0x00000048
        /*0780*/ 	.short	0x010a
        /*0782*/ 	.byte	0xff
	.zero		1


	//   ....[105]....
        /*0784*/ 	.word	0x000070c0
        /*0788*/ 	.word	0x00000002
        /*078c*/ 	.word	0x000000b0
        /*0790*/ 	.short	0x010a
        /*0792*/ 	.byte	0xff
	.zero		1


	//   ....[106]....
        /*0794*/ 	.word	0x00007120
        /*0798*/ 	.word	0x00000000
        /*079c*/ 	.word	0x00000000
        /*07a0*/ 	.short	0x010a
        /*07a2*/ 	.byte	0xff
	.zero		1


	//   ....[107]....
        /*07a4*/ 	.word	0x00007180
        /*07a8*/ 	.word	0x00000000
        /*07ac*/ 	.word	0x00000000
        /*07b0*/ 	.short	0x010a
        /*07b2*/ 	.byte	0xff
	.zero		1


	//   ....[108]....
        /*07b4*/ 	.word	0x000071e0
        /*07b8*/ 	.word	0x00000000
        /*07bc*/ 	.word	0x00000000
        /*07c0*/ 	.short	0x010a
        /*07c2*/ 	.byte	0xff
	.zero		1


	//   ....[109]....
        /*07c4*/ 	.word	0x00007240
        /*07c8*/ 	.word	0x00000000
        /*07cc*/ 	.word	0x00000000
        /*07d0*/ 	.short	0x010a
        /*07d2*/ 	.byte	0xff
	.zero		1


	//   ....[110]....
        /*07d4*/ 	.word	0x000072a0
        /*07d8*/ 	.word	0x00000000
        /*07dc*/ 	.word	0x00000000
        /*07e0*/ 	.short	0x010a
        /*07e2*/ 	.byte	0xff
	.zero		1


	//   ....[111]....
        /*07e4*/ 	.word	0x00007300
        /*07e8*/ 	.word	0x00000000
        /*07ec*/ 	.word	0x00000000
        /*07f0*/ 	.short	0x010a
        /*07f2*/ 	.byte	0xff
	.zero		1


	//   ....[112]....
        /*07f4*/ 	.word	0x00007360
        /*07f8*/ 	.word	0x00000000
        /*07fc*/ 	.word	0x00000000
        /*0800*/ 	.short	0x010a
        /*0802*/ 	.byte	0xff
	.zero		1


	//   ....[113]....
        /*0804*/ 	.word	0x000073c0
        /*0808*/ 	.word	0x00000000
        /*080c*/ 	.word	0x00000000
        /*0810*/ 	.short	0x010a
        /*0812*/ 	.byte	0xff
	.zero		1


	//   ....[114]....
        /*0814*/ 	.word	0x00007410
        /*0818*/ 	.word	0x00000000
        /*081c*/ 	.word	0x00000110
        /*0820*/ 	.short	0x010a
        /*0822*/ 	.byte	0xff
	.zero		1


	//   ....[115]....
        /*0824*/ 	.word	0x00007470
        /*0828*/ 	.word	0x00000000
        /*082c*/ 	.word	0x000000c0
        /*0830*/ 	.short	0x010a
        /*0832*/ 	.byte	0xff
	.zero		1


	//   ....[116]....
        /*0834*/ 	.word	0x000074c0
        /*0838*/ 	.word	0x00000000
        /*083c*/ 	.word	0x000000b0
        /*0840*/ 	.short	0x010a
        /*0842*/ 	.byte	0xff
	.zero		1


	//   ....[117]....
        /*0844*/ 	.word	0x00007520
        /*0848*/ 	.word	0x00000000
        /*084c*/ 	.word	0x000000c0
        /*0850*/ 	.short	0x010a
        /*0852*/ 	.byte	0xff
	.zero		1


	//   ....[118]....
        /*0854*/ 	.word	0x00007580
        /*0858*/ 	.word	0x00000004
        /*085c*/ 	.word	0x00000008
        /*0860*/ 	.short	0x010a
        /*0862*/ 	.byte	0xff
	.zero		1


	//   ....[119]....
        /*0864*/ 	.word	0x00007660
        /*0868*/ 	.word	0x00000002
        /*086c*/ 	.word	0x00000008
        /*0870*/ 	.short	0x010a
        /*0872*/ 	.byte	0xff
	.zero		1


	//   ....[120]....
        /*0874*/ 	.word	0x000076b0
        /*0878*/ 	.word	0x00000000
        /*087c*/ 	.word	0x000000b0
        /*0880*/ 	.short	0x010a
        /*0882*/ 	.byte	0xff
	.zero		1


	//   ....[121]....
        /*0884*/ 	.word	0x00007710
        /*0888*/ 	.word	0x00000000
        /*088c*/ 	.word	0x000000f0
        /*0890*/ 	.short	0x010a
        /*0892*/ 	.byte	0xff
	.zero		1


	//   ....[122]....
        /*0894*/ 	.word	0x00007770
        /*0898*/ 	.word	0x00000000
        /*089c*/ 	.word	0x00000000
        /*08a0*/ 	.short	0x010a
        /*08a2*/ 	.byte	0xff
	.zero		1


	//   ....[123]....
        /*08a4*/ 	.word	0x000077d0
        /*08a8*/ 	.word	0x00000000
        /*08ac*/ 	.word	0x00000000
        /*08b0*/ 	.short	0x010a
        /*08b2*/ 	.byte	0xff
	.zero		1


	//   ....[124]....
        /*08b4*/ 	.word	0x00007830
        /*08b8*/ 	.word	0x00000000
        /*08bc*/ 	.word	0x00000000
        /*08c0*/ 	.short	0x010a
        /*08c2*/ 	.byte	0xff
	.zero		1


	//   ....[125]....
        /*08c4*/ 	.word	0x00007890
        /*08c8*/ 	.word	0x00000000
        /*08cc*/ 	.word	0x00000000
        /*08d0*/ 	.short	0x010a
        /*08d2*/ 	.byte	0xff
	.zero		1


	//   ....[126]....
        /*08d4*/ 	.word	0x000078f0
        /*08d8*/ 	.word	0x00000000
        /*08dc*/ 	.word	0x00000130
        /*08e0*/ 	.short	0x010a
        /*08e2*/ 	.byte	0xff
	.zero		1


	//   ....[127]....
        /*08e4*/ 	.word	0x00007940
        /*08e8*/ 	.word	0x00000000
        /*08ec*/ 	.word	0x000000b0
        /*08f0*/ 	.short	0x010a
        /*08f2*/ 	.byte	0xff
	.zero		1


	//   ....[128]....
        /*08f4*/ 	.word	0x000079a0
        /*08f8*/ 	.word	0x00000000
        /*08fc*/ 	.word	0x000000a8
        /*0900*/ 	.short	0x010a
        /*0902*/ 	.byte	0xff
	.zero		1


	//   ....[129]....
        /*0904*/ 	.word	0x00007a00
        /*0908*/ 	.word	0x00000003
        /*090c*/ 	.word	0x00000098
        /*0910*/ 	.short	0x010a
        /*0912*/ 	.byte	0xff
	.zero		1


	//   ....[130]....
        /*0914*/ 	.word	0x00007a50
        /*0918*/ 	.word	0x00000000
        /*091c*/ 	.word	0x000000b0
        /*0920*/ 	.short	0x010a
        /*0922*/ 	.byte	0xff
	.zero		1


	//   ....[131]....
        /*0924*/ 	.word	0x00007ab0
        /*0928*/ 	.word	0x00000000
        /*092c*/ 	.word	0x00000090
        /*0930*/ 	.short	0x010a
        /*0932*/ 	.byte	0xff
	.zero		1


	//   ....[132]....
        /*0934*/ 	.word	0x00007b00
        /*0938*/ 	.word	0x00000071
        /*093c*/ 	.word	0x000000d0
        /*0940*/ 	.short	0x010a
        /*0942*/ 	.byte	0xff
	.zero		1


	//----- nvinfo : EIATTR_NUM_MBARRIERS
	.align		4
.L_47:
        /*0944*/ 	.byte	0x03, 0x38
        /*0946*/ 	.short	0x0027


	//----- nvinfo : EIATTR_EXIT_INSTR_OFFSETS
	.align		4
        /*0948*/ 	.byte	0x04, 0x1c
        /*094a*/ 	.short	(.L_49 - .L_48)


	//   ....[0]....
.L_48:
        /*094c*/ 	.word	0x00002cd0


	//   ....[1]....
        /*0950*/ 	.word	0x000031d0


	//   ....[2]....
        /*0954*/ 	.word	0x00003230


	//   ....[3]....
        /*0958*/ 	.word	0x00004770


	//   ....[4]....
        /*095c*/ 	.word	0x000052a0


	//   ....[5]....
        /*0960*/ 	.word	0x000052e0


	//   ....[6]....
        /*0964*/ 	.word	0x00006fa0


	//----- nvinfo : EIATTR_MAX_THREADS
	.align		4
.L_49:
        /*0968*/ 	.byte	0x04, 0x05
        /*096a*/ 	.short	(.L_51 - .L_50)
.L_50:
        /*096c*/ 	.word	0x00000100
        /*0970*/ 	.word	0x00000001
        /*0974*/ 	.word	0x00000001


	//----- nvinfo : EIATTR_CRS_STACK_SIZE
	.align		4
.L_51:
        /*0978*/ 	.byte	0x04, 0x1e
        /*097a*/ 	.short	(.L_53 - .L_52)
.L_52:
        /*097c*/ 	.word	0x00000000


	//----- nvinfo : EIATTR_CBANK_PARAM_SIZE
	.align		4
.L_53:
        /*0980*/ 	.byte	0x03, 0x19
        /*0982*/ 	.short	0x0800


	//----- nvinfo : EIATTR_PARAM_CBANK
	.align		4
        /*0984*/ 	.byte	0x04, 0x0a
        /*0986*/ 	.short	(.L_55 - .L_54)
	.align		4
.L_54:
        /*0988*/ 	.word	index@(.nv.constant0._ZN7cutlass13device_kernelINS_4gemm6kernel13GemmUniversalIN4cute5tupleIJiiiiEEENS1_10collective13CollectiveMmaINS1_35MainloopSm100TmaUmmaWarpSpecializedILi9ELi2ELi4ENS5_IJNS4_1CILi2EEENSA_ILi1EEESC_EEEEENS5_IJNSA_ILi128EEENSA_ILi64EEENSA_ILi256EEEEEEaNS5_IJlSC_lEEEaSJ_NS4_8TiledMMAINS4_8MMA_AtomIJNS4_21SM100_MMA_S8_2x1SM_SSIaaiLi128ELi64ELNS4_4UMMA5MajorE0ELSO_0ELNSN_8SaturateE0EEEEEENS4_6LayoutINS5_IJSC_SC_SC_EEENS5_IJNSA_ILi0EEESU_SU_EEEEENS5_IJNS4_10UnderscoreESX_SX_EEEEENS4_18SM100_TMA_2SM_LOADENS4_14ComposedLayoutINS4_7SwizzleILi3ELi4ELi3EEENS4_18smem_ptr_flag_bitsILi8EEENSS_INS5_IJNSA_ILi8EEESF_EEENS5_IJSF_SC_EEEEEEEvNS4_8identityES10_S1A_vS1B_EENS_8epilogue10collective18CollectiveEpilogueINS1D_23Sm100TmaWarpSpecializedILi1ELi1ELi32ELb0ELb0EEEJNS5_IJSG_SG_SH_EEENS5_IJNSS_ISG_SC_EES1J_EEEaSJ_aSJ_NS1D_6fusion15FusionCallbacksIS1H_NS1L_17LinearCombinationIaiaiLNS_15FloatRoundStyleE2EEES1I_S1K_JEEENS4_5SM1004TMEM4LOAD26SM100_TMEM_LOAD_32dp32b32xENS4_13SM90_TMA_LOADENS11_INS12_ILi2ELi4ELi3EEES15_NSS_INS5_IJS16_SG_EEENS5_IJSG_SC_EEEEEEENS4_39AutoVectorizingCopyWithAssumedAlignmentILi128EEENS4_14SM90_TMA_STOREES20_S22_S22_EEEvvEEEEvNT_6ParamsE)
        /*098c*/ 	.short	0x0380
        /*098e*/ 	.short	0x0800


	//----- nvinfo : EIATTR_SW_WAR
	.align		4
.L_55:
        /*0990*/ 	.byte	0x04, 0x36
        /*0992*/ 	.short	(.L_57 - .L_56)
.L_56:
        /*0994*/ 	.word	0x00000008
.L_57:


//--------------------- .nv.callgraph             --------------------------
	.section	.nv.callgraph,"",@"SHT_CUDA_CALLGRAPH"
	.align	4
	.sectionentsize	8
	.align		4
        /*0000*/ 	.word	0x00000000
	.align		4
        /*0004*/ 	.word	0xffffffff
	.align		4
        /*0008*/ 	.word	index@(_ZN7cutlass13device_kernelINS_4gemm6kernel13GemmUniversalIN4cute5tupleIJiiiiEEENS1_10collective13CollectiveMmaINS1_35MainloopSm100TmaUmmaWarpSpecializedILi9ELi2ELi4ENS5_IJNS4_1CILi2EEENSA_ILi1EEESC_EEEEENS5_IJNSA_ILi128EEENSA_ILi64EEENSA_ILi256EEEEEEaNS5_IJlSC_lEEEaSJ_NS4_8TiledMMAINS4_8MMA_AtomIJNS4_21SM100_MMA_S8_2x1SM_SSIaaiLi128ELi64ELNS4_4UMMA5MajorE0ELSO_0ELNSN_8SaturateE0EEEEEENS4_6LayoutINS5_IJSC_SC_SC_EEENS5_IJNSA_ILi0EEESU_SU_EEEEENS5_IJNS4_10UnderscoreESX_SX_EEEEENS4_18SM100_TMA_2SM_LOADENS4_14ComposedLayoutINS4_7SwizzleILi3ELi4ELi3EEENS4_18smem_ptr_flag_bitsILi8EEENSS_INS5_IJNSA_ILi8EEESF_EEENS5_IJSF_SC_EEEEEEEvNS4_8identityES10_S1A_vS1B_EENS_8epilogue10collective18CollectiveEpilogueINS1D_23Sm100TmaWarpSpecializedILi1ELi1ELi32ELb0ELb0EEEJNS5_IJSG_SG_SH_EEENS5_IJNSS_ISG_SC_EES1J_EEEaSJ_aSJ_NS1D_6fusion15FusionCallbacksIS1H_NS1L_17LinearCombinationIaiaiLNS_15FloatRoundStyleE2EEES1I_S1K_JEEENS4_5SM1004TMEM4LOAD26SM100_TMEM_LOAD_32dp32b32xENS4_13SM90_TMA_LOADENS11_INS12_ILi2ELi4ELi3EEES15_NSS_INS5_IJS16_SG_EEENS5_IJSG_SC_EEEEEEENS4_39AutoVectorizingCopyWithAssumedAlignmentILi128EEENS4_14SM90_TMA_STOREES20_S22_S22_EEEvvEEEEvNT_6ParamsE)
	.align		4
        /*000c*/ 	.word	index@(__assertfail)
	.align		4
        /*0010*/ 	.word	0x00000000
	.align		4
        /*0014*/ 	.word	0xfffffffe
	.align		4
        /*0018*/ 	.word	0x00000000
	.align		4
        /*001c*/ 	.word	0xfffffffd
	.align		4
        /*0020*/ 	.word	0x00000000
	.align		4
        /*0024*/ 	.word	0xfffffffc


//--------------------- .nv.constant4             --------------------------
	.section	.nv.constant4,"a",@progbits
	.align	8
	.align		8
.nv.constant4:
        /*0000*/ 	.dword	__assertfail
	.align		8
        /*0008*/ 	.dword	__unnamed_1
	.align		8
        /*0010*/ 	.dword	__unnamed_2
	.align		8
        /*0018*/ 	.dword	_ZN40_INTERNAL_9d2faf09_4_k_cu_d3c9ac5b_261234cuda3std3__45__cpo5beginE
	.align		8
        /*0020*/ 	.dword	_ZN40_INTERNAL_9d2faf09_4_k_cu_d3c9ac5b_261234cuda3std3__45__cpo3endE
	.align		8
        /*0028*/ 	.dword	_ZN40_INTERNAL_9d2faf09_4_k_cu_d3c9ac5b_261234cuda3std3__45__cpo6cbeginE
	.align		8
        /*0030*/ 	.dword	_ZN40_INTERNAL_9d2faf09_4_k_cu_d3c9ac5b_261234cuda3std3__45__cpo4cendE
	.align		8
        /*0038*/ 	.dword	_ZN40_INTERNAL_9d2faf09_4_k_cu_d3c9ac5b_261234cuda3std3__442_GLOBAL__N__9d2faf09_4_k_cu_d3c9ac5b_261236ignoreE
	.align		8
        /*0040*/ 	.dword	_ZN40_INTERNAL_9d2faf09_4_k_cu_d3c9ac5b_261234cuda3std3__419piecewise_constructE
	.align		8
        /*0048*/ 	.dword	_ZN40_INTERNAL_9d2faf09_4_k_cu_d3c9ac5b_261234cuda3std3__48in_placeE
	.align		8
        /*0050*/ 	.dword	_ZN40_INTERNAL_9d2faf09_4_k_cu_d3c9ac5b_261234cuda3std6ranges3__45__cpo4swapE
	.align		8
        /*0058*/ 	.dword	_ZN40_INTERNAL_9d2faf09_4_k_cu_d3c9ac5b_261234cuda3std6ranges3__45__cpo9iter_moveE
	.align		8
        /*0060*/ 	.dword	_ZN40_INTERNAL_9d2faf09_4_k_cu_d3c9ac5b_261234cute7productE
	.align		8
        /*0068*/ 	.dword	_ZN40_INTERNAL_9d2faf09_4_k_cu_d3c9ac5b_261234cute1_E
	.align		8
        /*0070*/ 	.dword	$str$25
	.align		8
        /*0078*/ 	.dword	$str$26
	.align		8
        /*0080*/ 	.dword	$str$27
	.align		8
        /*0088*/ 	.dword	$str$28


//--------------------- .text._ZN7cutlass13device_kernelINS_4gemm6kernel13GemmUniversalIN4cute5tupleIJiiiiEEENS1_10collective13CollectiveMmaINS1_35MainloopSm100TmaUmmaWarpSpecializedILi9ELi2ELi4ENS5_IJNS4_1CILi2EEENSA_ILi1EEESC_EEEEENS5_IJNSA_ILi128EEENSA_ILi64EEENSA_ILi256EEEEEEaNS5_IJlSC_lEEEaSJ_NS4_8TiledMMAINS4_8MMA_AtomIJNS4_21SM100_MMA_S8_2x1SM_SSIaaiLi128ELi64ELNS4_4UMMA5MajorE0ELSO_0ELNSN_8SaturateE0EEEEEENS4_6LayoutINS5_IJSC_SC_SC_EEENS5_IJNSA_ILi0EEESU_SU_EEEEENS5_IJNS4_10UnderscoreESX_SX_EEEEENS4_18SM100_TMA_2SM_LOADENS4_14ComposedLayoutINS4_7SwizzleILi3ELi4ELi3EEENS4_18smem_ptr_flag_bitsILi8EEENSS_INS5_IJNSA_ILi8EEESF_EEENS5_IJSF_SC_EEEEEEEvNS4_8identityES10_S1A_vS1B_EENS_8epilogue10collective18CollectiveEpilogueINS1D_23Sm100TmaWarpSpecializedILi1ELi1ELi32ELb0ELb0EEEJNS5_IJSG_SG_SH_EEENS5_IJNSS_ISG_SC_EES1J_EEEaSJ_aSJ_NS1D_6fusion15FusionCallbacksIS1H_NS1L_17LinearCombinationIaiaiLNS_15FloatRoundStyleE2EEES1I_S1K_JEEENS4_5SM1004TMEM4LOAD26SM100_TMEM_LOAD_32dp32b32xENS4_13SM90_TMA_LOADENS11_INS12_ILi2ELi4ELi3EEES15_NSS_INS5_IJS16_SG_EEENS5_IJSG_SC_EEEEEEENS4_39AutoVectorizingCopyWithAssumedAlignmentILi128EEENS4_14SM90_TMA_STOREES20_S22_S22_EEEvvEEEEvNT_6ParamsE --------------------------
	.section	.text._ZN7cutlass13device_kernelINS_4gemm6kernel13GemmUniversalIN4cute5tupleIJiiiiEEENS1_10collective13CollectiveMmaINS1_35MainloopSm100TmaUmmaWarpSpecializedILi9ELi2ELi4ENS5_IJNS4_1CILi2EEENSA_ILi1EEESC_EEEEENS5_IJNSA_ILi128EEENSA_ILi64EEENSA_ILi256EEEEEEaNS5_IJlSC_lEEEaSJ_NS4_8TiledMMAINS4_8MMA_AtomIJNS4_21SM100_MMA_S8_2x1SM_SSIaaiLi128ELi64ELNS4_4UMMA5MajorE0ELSO_0ELNSN_8SaturateE0EEEEEENS4_6LayoutINS5_IJSC_SC_SC_EEENS5_IJNSA_ILi0EEESU_SU_EEEEENS5_IJNS4_10UnderscoreESX_SX_EEEEENS4_18SM100_TMA_2SM_LOADENS4_14ComposedLayoutINS4_7SwizzleILi3ELi4ELi3EEENS4_18smem_ptr_flag_bitsILi8EEENSS_INS5_IJNSA_ILi8EEESF_EEENS5_IJSF_SC_EEEEEEEvNS4_8identityES10_S1A_vS1B_EENS_8epilogue10collective18CollectiveEpilogueINS1D_23Sm100TmaWarpSpecializedILi1ELi1ELi32ELb0ELb0EEEJNS5_IJSG_SG_SH_EEENS5_IJNSS_ISG_SC_EES1J_EEEaSJ_aSJ_NS1D_6fusion15FusionCallbacksIS1H_NS1L_17LinearCombinationIaiaiLNS_15FloatRoundStyleE2EEES1I_S1K_JEEENS4_5SM1004TMEM4LOAD26SM100_TMEM_LOAD_32dp32b32xENS4_13SM90_TMA_LOADENS11_INS12_ILi2ELi4ELi3EEES15_NSS_INS5_IJS16_SG_EEENS5_IJSG_SC_EEEEEEENS4_39AutoVectorizingCopyWithAssumedAlignmentILi128EEENS4_14SM90_TMA_STOREES20_S22_S22_EEEvvEEEEvNT_6ParamsE,"ax",@progbits
	.align	128
.text._ZN7cutlass13device_kernelINS_4gemm6kernel13GemmUniversalIN4cute5tupleIJiiiiEEENS1_10collective13CollectiveMmaINS1_35MainloopSm100TmaUmmaWarpSpecializedILi9ELi2ELi4ENS5_IJNS4_1CILi2EEENSA_ILi1EEESC_EEEEENS5_IJNSA_ILi128EEENSA_ILi64EEENSA_ILi256EEEEEEaNS5_IJlSC_lEEEaSJ_NS4_8TiledMMAINS4_8MMA_AtomIJNS4_21SM100_MMA_S8_2x1SM_SSIaaiLi128ELi64ELNS4_4UMMA5MajorE0ELSO_0ELNSN_8SaturateE0EEEEEENS4_6LayoutINS5_IJSC_SC_SC_EEENS5_IJNSA_ILi0EEESU_SU_EEEEENS5_IJNS4_10UnderscoreESX_SX_EEEEENS4_18SM100_TMA_2SM_LOADENS4_14ComposedLayoutINS4_7SwizzleILi3ELi4ELi3EEENS4_18smem_ptr_flag_bitsILi8EEENSS_INS5_IJNSA_ILi8EEESF_EEENS5_IJSF_SC_EEEEEEEvNS4_8identityES10_S1A_vS1B_EENS_8epilogue10collective18CollectiveEpilogueINS1D_23Sm100TmaWarpSpecializedILi1ELi1ELi32ELb0ELb0EEEJNS5_IJSG_SG_SH_EEENS5_IJNSS_ISG_SC_EES1J_EEEaSJ_aSJ_NS1D_6fusion15FusionCallbacksIS1H_NS1L_17LinearCombinationIaiaiLNS_15FloatRoundStyleE2EEES1I_S1K_JEEENS4_5SM1004TMEM4LOAD26SM100_TMEM_LOAD_32dp32b32xENS4_13SM90_TMA_LOADENS11_INS12_ILi2ELi4ELi3EEES15_NSS_INS5_IJS16_SG_EEENS5_IJSG_SC_EEEEEEENS4_39AutoVectorizingCopyWithAssumedAlignmentILi128EEENS4_14SM90_TMA_STOREES20_S22_S22_EEEvvEEEEvNT_6ParamsE:
        .type           _ZN7cutlass13device_kernelINS_4gemm6kernel13GemmUniversalIN4cute5tupleIJiiiiEEENS1_10collective13CollectiveMmaINS1_35MainloopSm100TmaUmmaWarpSpecializedILi9ELi2ELi4ENS5_IJNS4_1CILi2EEENSA_ILi1EEESC_EEEEENS5_IJNSA_ILi128EEENSA_ILi64EEENSA_ILi256EEEEEEaNS5_IJlSC_lEEEaSJ_NS4_8TiledMMAINS4_8MMA_AtomIJNS4_21SM100_MMA_S8_2x1SM_SSIaaiLi128ELi64ELNS4_4UMMA5MajorE0ELSO_0ELNSN_8SaturateE0EEEEEENS4_6LayoutINS5_IJSC_SC_SC_EEENS5_IJNSA_ILi0EEESU_SU_EEEEENS5_IJNS4_10UnderscoreESX_SX_EEEEENS4_18SM100_TMA_2SM_LOADENS4_14ComposedLayoutINS4_7SwizzleILi3ELi4ELi3EEENS4_18smem_ptr_flag_bitsILi8EEENSS_INS5_IJNSA_ILi8EEESF_EEENS5_IJSF_SC_EEEEEEEvNS4_8identityES10_S1A_vS1B_EENS_8epilogue10collective18CollectiveEpilogueINS1D_23Sm100TmaWarpSpecializedILi1ELi1ELi32ELb0ELb0EEEJNS5_IJSG_SG_SH_EEENS5_IJNSS_ISG_SC_EES1J_EEEaSJ_aSJ_NS1D_6fusion15FusionCallbacksIS1H_NS1L_17LinearCombinationIaiaiLNS_15FloatRoundStyleE2EEES1I_S1K_JEEENS4_5SM1004TMEM4LOAD26SM100_TMEM_LOAD_32dp32b32xENS4_13SM90_TMA_LOADENS11_INS12_ILi2ELi4ELi3EEES15_NSS_INS5_IJS16_SG_EEENS5_IJSG_SC_EEEEEEENS4_39AutoVectorizingCopyWithAssumedAlignmentILi128EEENS4_14SM90_TMA_STOREES20_S22_S22_EEEvvEEEEvNT_6ParamsE,@function
        .size           _ZN7cutlass13device_kernelINS_4gemm6kernel13GemmUniversalIN4cute5tupleIJiiiiEEENS1_10collective13CollectiveMmaINS1_35MainloopSm100TmaUmmaWarpSpecializedILi9ELi2ELi4ENS5_IJNS4_1CILi2EEENSA_ILi1EEESC_EEEEENS5_IJNSA_ILi128EEENSA_ILi64EEENSA_ILi256EEEEEEaNS5_IJlSC_lEEEaSJ_NS4_8TiledMMAINS4_8MMA_AtomIJNS4_21SM100_MMA_S8_2x1SM_SSIaaiLi128ELi64ELNS4_4UMMA5MajorE0ELSO_0ELNSN_8SaturateE0EEEEEENS4_6LayoutINS5_IJSC_SC_SC_EEENS5_IJNSA_ILi0EEESU_SU_EEEEENS5_IJNS4_10UnderscoreESX_SX_EEEEENS4_18SM100_TMA_2SM_LOADENS4_14ComposedLayoutINS4_7SwizzleILi3ELi4ELi3EEENS4_18smem_ptr_flag_bitsILi8EEENSS_INS5_IJNSA_ILi8EEESF_EEENS5_IJSF_SC_EEEEEEEvNS4_8identityES10_S1A_vS1B_EENS_8epilogue10collective18CollectiveEpilogueINS1D_23Sm100TmaWarpSpecializedILi1ELi1ELi32ELb0ELb0EEEJNS5_IJSG_SG_SH_EEENS5_IJNSS_ISG_SC_EES1J_EEEaSJ_aSJ_NS1D_6fusion15FusionCallbacksIS1H_NS1L_17LinearCombinationIaiaiLNS_15FloatRoundStyleE2EEES1I_S1K_JEEENS4_5SM1004TMEM4LOAD26SM100_TMEM_LOAD_32dp32b32xENS4_13SM90_TMA_LOADENS11_INS12_ILi2ELi4ELi3EEES15_NSS_INS5_IJS16_SG_EEENS5_IJSG_SC_EEEEEEENS4_39AutoVectorizingCopyWithAssumedAlignmentILi128EEENS4_14SM90_TMA_STOREES20_S22_S22_EEEvvEEEEvNT_6ParamsE,(.L_x_165 - _ZN7cutlass13device_kernelINS_4gemm6kernel13GemmUniversalIN4cute5tupleIJiiiiEEENS1_10collective13CollectiveMmaINS1_35MainloopSm100TmaUmmaWarpSpecializedILi9ELi2ELi4ENS5_IJNS4_1CILi2EEENSA_ILi1EEESC_EEEEENS5_IJNSA_ILi128EEENSA_ILi64EEENSA_ILi256EEEEEEaNS5_IJlSC_lEEEaSJ_NS4_8TiledMMAINS4_8MMA_AtomIJNS4_21SM100_MMA_S8_2x1SM_SSIaaiLi128ELi64ELNS4_4UMMA5MajorE0ELSO_0ELNSN_8SaturateE0EEEEEENS4_6LayoutINS5_IJSC_SC_SC_EEENS5_IJNSA_ILi0EEESU_SU_EEEEENS5_IJNS4_10UnderscoreESX_SX_EEEEENS4_18SM100_TMA_2SM_LOADENS4_14ComposedLayoutINS4_7SwizzleILi3ELi4ELi3EEENS4_18smem_ptr_flag_bitsILi8EEENSS_INS5_IJNSA_ILi8EEESF_EEENS5_IJSF_SC_EEEEEEEvNS4_8identityES10_S1A_vS1B_EENS_8epilogue10collective18CollectiveEpilogueINS1D_23Sm100TmaWarpSpecializedILi1ELi1ELi32ELb0ELb0EEEJNS5_IJSG_SG_SH_EEENS5_IJNSS_ISG_SC_EES1J_EEEaSJ_aSJ_NS1D_6fusion15FusionCallbacksIS1H_NS1L_17LinearCombinationIaiaiLNS_15FloatRoundStyleE2EEES1I_S1K_JEEENS4_5SM1004TMEM4LOAD26SM100_TMEM_LOAD_32dp32b32xENS4_13SM90_TMA_LOADENS11_INS12_ILi2ELi4ELi3EEES15_NSS_INS5_IJS16_SG_EEENS5_IJSG_SC_EEEEEEENS4_39AutoVectorizingCopyWithAssumedAlignmentILi128EEENS4_14SM90_TMA_STOREES20_S22_S22_EEEvvEEEEvNT_6ParamsE)
        .other          _ZN7cutlass13device_kernelINS_4gemm6kernel13GemmUniversalIN4cute5tupleIJiiiiEEENS1_10collective13CollectiveMmaINS1_35MainloopSm100TmaUmmaWarpSpecializedILi9ELi2ELi4ENS5_IJNS4_1CILi2EEENSA_ILi1EEESC_EEEEENS5_IJNSA_ILi128EEENSA_ILi64EEENSA_ILi256EEEEEEaNS5_IJlSC_lEEEaSJ_NS4_8TiledMMAINS4_8MMA_AtomIJNS4_21SM100_MMA_S8_2x1SM_SSIaaiLi128ELi64ELNS4_4UMMA5MajorE0ELSO_0ELNSN_8SaturateE0EEEEEENS4_6LayoutINS5_IJSC_SC_SC_EEENS5_IJNSA_ILi0EEESU_SU_EEEEENS5_IJNS4_10UnderscoreESX_SX_EEEEENS4_18SM100_TMA_2SM_LOADENS4_14ComposedLayoutINS4_7SwizzleILi3ELi4ELi3EEENS4_18smem_ptr_flag_bitsILi8EEENSS_INS5_IJNSA_ILi8EEESF_EEENS5_IJSF_SC_EEEEEEEvNS4_8identityES10_S1A_vS1B_EENS_8epilogue10collective18CollectiveEpilogueINS1D_23Sm100TmaWarpSpecializedILi1ELi1ELi32ELb0ELb0EEEJNS5_IJSG_SG_SH_EEENS5_IJNSS_ISG_SC_EES1J_EEEaSJ_aSJ_NS1D_6fusion15FusionCallbacksIS1H_NS1L_17LinearCombinationIaiaiLNS_15FloatRoundStyleE2EEES1I_S1K_JEEENS4_5SM1004TMEM4LOAD26SM100_TMEM_LOAD_32dp32b32xENS4_13SM90_TMA_LOADENS11_INS12_ILi2ELi4ELi3EEES15_NSS_INS5_IJS16_SG_EEENS5_IJSG_SC_EEEEEEENS4_39AutoVectorizingCopyWithAssumedAlignmentILi128EEENS4_14SM90_TMA_STOREES20_S22_S22_EEEvvEEEEvNT_6ParamsE,@"STO_CUDA_ENTRY STV_DEFAULT"
_ZN7cutlass13device_kernelINS_4gemm6kernel13GemmUniversalIN4cute5tupleIJiiiiEEENS1_10collective13CollectiveMmaINS1_35MainloopSm100TmaUmmaWarpSpecializedILi9ELi2ELi4ENS5_IJNS4_1CILi2EEENSA_ILi1EEESC_EEEEENS5_IJNSA_ILi128EEENSA_ILi64EEENSA_ILi256EEEEEEaNS5_IJlSC_lEEEaSJ_NS4_8TiledMMAINS4_8MMA_AtomIJNS4_21SM100_MMA_S8_2x1SM_SSIaaiLi128ELi64ELNS4_4UMMA5MajorE0ELSO_0ELNSN_8SaturateE0EEEEEENS4_6LayoutINS5_IJSC_SC_SC_EEENS5_IJNSA_ILi0EEESU_SU_EEEEENS5_IJNS4_10UnderscoreESX_SX_EEEEENS4_18SM100_TMA_2SM_LOADENS4_14ComposedLayoutINS4_7SwizzleILi3ELi4ELi3EEENS4_18smem_ptr_flag_bitsILi8EEENSS_INS5_IJNSA_ILi8EEESF_EEENS5_IJSF_SC_EEEEEEEvNS4_8identityES10_S1A_vS1B_EENS_8epilogue10collective18CollectiveEpilogueINS1D_23Sm100TmaWarpSpecializedILi1ELi1ELi32ELb0ELb0EEEJNS5_IJSG_SG_SH_EEENS5_IJNSS_ISG_SC_EES1J_EEEaSJ_aSJ_NS1D_6fusion15FusionCallbacksIS1H_NS1L_17LinearCombinationIaiaiLNS_15FloatRoundStyleE2EEES1I_S1K_JEEENS4_5SM1004TMEM4LOAD26SM100_TMEM_LOAD_32dp32b32xENS4_13SM90_TMA_LOADENS11_INS12_ILi2ELi4ELi3EEES15_NSS_INS5_IJS16_SG_EEENS5_IJSG_SC_EEEEEEENS4_39AutoVectorizingCopyWithAssumedAlignmentILi128EEENS4_14SM90_TMA_STOREES20_S22_S22_EEEvvEEEEvNT_6ParamsE:
[----:B------:R-:W1:Y:S01]  /*0000*/  LDC R1, c[0x0][0x37c] ;  /* 0x0000df00ff017b82 */ /* 0x000e620000000800 */
[----:B------:R-:W2:Y:S01]  /*0010*/  S2R R103, SR_TID.X ;  /* 0x0000000000677919 */ /* 0x000ea20000002100 */
[----:B------:R-:W3:Y:S06]  /*0020*/  LDCU.64 UR6, c[0x0][0x890] ;  /* 0x00011200ff0677ac */ /* 0x000eec0008000a00 */
[----:B------:R-:W4:Y:S01]  /*0030*/  S2UR UR37, SR_CgaCtaId ;  /* 0x00000000002579c3 */ /* 0x000f220000008800 */
[----:B------:R-:W-:Y:S02]  /*0040*/  PRMT R99, RZ, 0x7610, R99 ;  /* 0x00007610ff637816 */ /* 0x000fe40000000063 */
[----:B------:R-:W-:Y:S01]  /*0050*/  ELECT P1, URZ, PT ;  /* 0x0000000000ff782f */ /* 0x000fe20003820000 */
[----:B------:R-:W1:Y:S01]  /*0060*/  LDCU.64 UR40, c[0x0][0x358] ;  /* 0x00006b00ff2877ac */ /* 0x000e620008000a00 */
[----:B---3--:R-:W-:-:S04]  /*0070*/  UISETP.NE.U32.AND UP0, UPT, UR6, URZ, UPT ;  /* 0x000000ff0600728c */ /* 0x008fc8000bf05070 */
[----:B------:R-:W-:Y:S02]  /*0080*/  UISETP.NE.AND.EX UP0, UPT, UR7, URZ, UPT, UP0 ;  /* 0x000000ff0700728c */ /* 0x000fe4000bf05300 */
[----:B----4-:R-:W-:Y:S02]  /*0090*/  ULOP3.LUT UR5, UR37, 0x1, URZ, 0xc0, !UPT ;  /* 0x0000000125057892 */ /* 0x010fe4000f8ec0ff */
[----:B------:R-:W-:Y:S01]  /*00a0*/  ULOP3.LUT UR4, UR37, 0x1, URZ, 0x3c, !UPT ;  /* 0x0000000125047892 */ /* 0x000fe2000f8e3cff */
[----:B--2---:R-:W-:-:S05]  /*00b0*/  SHF.R.U32.HI R106, RZ, 0x5, R103 ;  /* 0x00000005ff6a7819 */ /* 0x004fca0000011667 */
[----:B------:R-:W2:Y:S02]  /*00c0*/  SHFL.IDX PT, R0, R106, RZ, 0x1f ;  /* 0x00001fff6a007589 */ /* 0x000ea400000e0000 */
[----:B--2---:R-:W-:Y:S01]  /*00d0*/  R2UR UR10, R0 ;  /* 0x00000000000a72ca */ /* 0x004fe200000e0000 */
[----:B-1----:R-:W-:-:S14]  /*00e0*/  BRA.U UP0, `(.L_x_0) ;  /* 0x00000001002c7547 */ /* 0x002fdc000b800000 */
[----:B------:R-:W1:Y:S02]  /*00f0*/  LDCU.64 UR8, c[0x0][0x888] ;  /* 0x00011100ff0877ac */ /* 0x000e640008000a00 */
[----:B-1----:R-:W-:-:S04]  /*0100*/  UISETP.NE.U32.AND UP0, UPT, UR8, URZ, UPT ;  /* 0x000000ff0800728c */ /* 0x002fc8000bf05070 */
[----:B------:R-:W-:-:S09]  /*0110*/  UISETP.NE.AND.EX UP0, UPT, UR9, URZ, UPT, UP0 ;  /* 0x000000ff0900728c */ /* 0x000fd2000bf05300 */
[----:B------:R-:W-:Y:S05]  /*0120*/  BRA.U !UP0, `(.L_x_1) ;  /* 0x0000000108107547 */ /* 0x000fea000b800000 */
[----:B------:R-:W1:Y:S02]  /*0130*/  LDC.64 R48, c[0x0][0x888] ;  /* 0x00022200ff307b82 */ /* 0x000e640000000a00 */
[----:B-1----:R1:W5:Y:S01]  /*0140*/  LDG.E R48, desc[UR40][R48.64] ;  /* 0x0000002830307981 */ /* 0x002362000c1e1900 */
[----:B------:R-:W-:Y:S01]  /*0150*/  HFMA2 R99, -RZ, RZ, 0, 5.9604644775390625e-08 ;  /* 0x00000001ff637431 */ /* 0x000fe200000001ff */
[----:B------:R-:W-:Y:S05]  /*0160*/  BRA `(.L_x_0) ;  /* 0x00000000000c7947 */ /* 0x000fea0003800000 */
.L_x_1:
[----:B------:R-:W1:Y:S01]  /*0170*/  LDCU UR8, c[0x0][0x880] ;  /* 0x00011000ff0877ac */ /* 0x000e620008000800 */
[----:B------:R-:W-:Y:S01]  /*0180*/  HFMA2 R99, -RZ, RZ, 0, 5.9604644775390625e-08 ;  /* 0x00000001ff637431 */ /* 0x000fe200000001ff */
[----:B-1----:R-:W-:-:S07]  /*0190*/  MOV R48, UR8 ;  /* 0x0000000800307c02 */ /* 0x002fce0008000f00 */
.L_x_0:
[----:B------:R-:W2:Y:S02]  /*01a0*/  LDCU.64 UR8, c[0x0][0x8b0] ;  /* 0x00011600ff0877ac */ /* 0x000ea40008000a00 */
[----:B--2---:R-:W-:-:S04]  /*01b0*/  UISETP.NE.U32.AND UP0, UPT, UR8, URZ, UPT ;  /* 0x000000ff0800728c */ /* 0x004fc8000bf05070 */
[----:B------:R-:W-:-:S09]  /*01c0*/  UISETP.NE.AND.EX UP0, UPT, UR9, URZ, UPT, UP0 ;  /* 0x000000ff0900728c */ /* 0x000fd2000bf05300 */
[----:B------:R-:W-:Y:S05]  /*01d0*/  BRA.U UP0, `(.L_x_2) ;  /* 0x0000000100247547 */ /* 0x000fea000b800000 */
[----:B------:R-:W2:Y:S02]  /*01e0*/  LDCU.64 UR8, c[0x0][0x8a8] ;  /* 0x00011500ff0877ac */ /* 0x000ea40008000a00 */
[----:B--2---:R-:W-:-:S04]  /*01f0*/  UISETP.NE.U32.AND UP0, UPT, UR8, URZ, UPT ;  /* 0x000000ff0800728c */ /* 0x004fc8000bf05070 */
[----:B------:R-:W-:-:S09]  /*0200*/  UISETP.NE.AND.EX UP0, UPT, UR9, URZ, UPT, UP0 ;  /* 0x000000ff0900728c */ /* 0x000fd2000bf05300 */
[----:B------:R-:W-:Y:S05]  /*0210*/  BRA.U !UP0, `(.L_x_3) ;  /* 0x00000001080c7547 */ /* 0x000fea000b800000 */
[----:B------:R-:W2:Y:S02]  /*0220*/  LDC.64 R46, c[0x0][0x8a8] ;  /* 0x00022a00ff2e7b82 */ /* 0x000ea40000000a00 */
[----:B--2---:R2:W5:Y:S01]  /*0230*/  LDG.E R46, desc[UR40][R46.64] ;  /* 0x000000282e2e7981 */ /* 0x004562000c1e1900 */
[----:B------:R-:W-:Y:S05]  /*0240*/  BRA `(.L_x_2) ;  /* 0x0000000000087947 */ /* 0x000fea0003800000 */
.L_x_3:
[----:B------:R-:W2:Y:S02]  /*0250*/  LDCU UR8, c[0x0][0x8a0] ;  /* 0x00011400ff0877ac */ /* 0x000ea40008000800 */
[----:B--2---:R-:W-:Y:S02]  /*0260*/  MOV R46, UR8 ;  /* 0x00000008002e7c02 */ /* 0x004fe40008000f00 */
.L_x_2:
[----:B------:R-:W-:Y:S01]  /*0270*/  IMAD.U32 R0, RZ, RZ, UR10 ;  /* 0x0000000aff007e24 */ /* 0x000fe2000f8e00ff */
[----:B------:R-:W-:Y:S04]  /*0280*/  BSSY.RECONVERGENT B0, `(.L_x_4) ;  /* 0x000000c000007945 */ /* 0x000fe80003800200 */
[C---:B------:R-:W-:Y:S02]  /*0290*/  ISETP.NE.OR P2, PT, R0.reuse, 0x1, !P1 ;  /* 0x000000010000780c */ /* 0x040fe40004f45670 */
[----:B------:R-:W-:-:S11]  /*02a0*/  ISETP.NE.OR P0, PT, R0, 0x3, !P1 ;  /* 0x000000030000780c */ /* 0x000fd60004f05670 */
[----:B------:R-:W-:Y:S05]  /*02b0*/  @P2 BRA `(.L_x_5) ;  /* 0x0000000000202947 */ /* 0x000fea0003800000 */
[----:B------:R-:W3:Y:S02]  /*02c0*/  LDCU.64 UR8, c[0x0][0x348] ;  /* 0x00006900ff0877ac */ /* 0x000ee40008000a00 */
[----:B---3--:R-:W-:Y:S02]  /*02d0*/  UIADD3 UR12, UP1, UPT, UR8, 0x80, URZ ;  /* 0x00000080080c7890 */ /* 0x008fe4000ff3e0ff */
[----:B------:R-:W-:Y:S02]  /*02e0*/  UIADD3 UR8, UP0, UPT, UR8, 0x180, URZ ;  /* 0x0000018008087890 */ /* 0x000fe4000ff1e0ff */
[----:B------:R-:W-:Y:S02]  /*02f0*/  UIADD3.X UR13, UPT, UPT, URZ, UR9, URZ, UP1, !UPT ;  /* 0x00000009ff0d7290 */ /* 0x000fe40008ffe4ff */
[----:B------:R-:W-:-:S07]  /*0300*/  UIADD3.X UR9, UPT, UPT, URZ, UR9, URZ, UP0, !UPT ;  /* 0x00000009ff097290 */ /* 0x000fce00087fe4ff */
[----:B------:R3:W-:Y:S02]  /*0310*/  UTMACCTL.PF [UR12] ;  /* 0x000000000c0079b9 */ /* 0x0007e40008040000 */
[----:B------:R3:W-:Y:S02]  /*0320*/  UTMACCTL.PF [UR8] ;  /* 0x00000000080079b9 */ /* 0x0007e40008040000 */
[----:B---3--:R-:W-:Y:S01]  /*0330*/  NOP ;  /* 0x0000000000007918 */ /* 0x008fe20000000000 */
.L_x_5:
[----:B------:R-:W-:Y:S05]  /*0340*/  BSYNC.RECONVERGENT B0 ;  /* 0x0000000000007941 */ /* 0x000fea0003800200 */
.L_x_4:
[----:B------:R-:W-:Y:S04]  /*0350*/  BSSY.RECONVERGENT B0, `(.L_x_6) ;  /* 0x000000a000007945 */ /* 0x000fe80003800200 */
        /* <DEDUP_REMOVED lines=9> */
.L_x_7:
[----:B------:R-:W-:Y:S05]  /*03f0*/  BSYNC.RECONVERGENT B0 ;  /* 0x0000000000007941 */ /* 0x000fea0003800200 */
.L_x_6:
[----:B------:R-:W3:Y:S01]  /*0400*/  LDCU.64 UR8, c[0x0][0x888] ;  /* 0x00011100ff0877ac */ /* 0x000ee20008000a00 */
[----:B------:R-:W-:Y:S02]  /*0410*/  UISETP.EQ.U32.AND UP1, UPT, UR6, URZ, UPT ;  /* 0x000000ff0600728c */ /* 0x000fe4000bf22070 */
[----:B------:R-:W-:Y:S02]  /*0420*/  UPLOP3.LUT UP5, UPT, UPT, UPT, UPT, 0x80, 0x8 ;  /* 0x000000000008789c */ /* 0x000fe40003faf070 */
[----:B---3--:R-:W-:-:S04]  /*0430*/  UISETP.NE.U32.AND UP0, UPT, UR8, URZ, UPT ;  /* 0x000000ff0800728c */ /* 0x008fc8000bf05070 */
[----:B------:R-:W-:-:S04]  /*0440*/  UISETP.NE.AND.EX UP0, UPT, UR9, URZ, UPT, UP0 ;  /* 0x000000ff0900728c */ /* 0x000fc8000bf05300 */
[----:B------:R-:W-:-:S04]  /*0450*/  UISETP.EQ.OR.EX UP2, UPT, UR7, URZ, !UP0, UP1 ;  /* 0x000000ff0700728c */ /* 0x000fc8000c742710 */
[----:B------:R-:W-:-:S05]  /*0460*/  UP2UR UR44, UPR, URZ, 0x4 ;  /* 0x00000004ff2c7883 */ /* 0x000fca0008000000 */
[----:B------:R-:W-:Y:S07]  /*0470*/  BRA.U !UP2, `(.L_x_8) ;  /* 0x000000010a207547 */ /* 0x000fee000b800000 */
[----:B-----5:R-:W-:Y:S01]  /*0480*/  R2UR UR8, R48 ;  /* 0x00000000300872ca */ /* 0x020fe200000e0000 */
[----:B------:R-:W-:Y:S02]  /*0490*/  UISETP.NE.U32.AND UP2, UPT, UR6, URZ, UPT ;  /* 0x000000ff0600728c */ /* 0x000fe4000bf45070 */
[----:B------:R-:W-:Y:S02]  /*04a0*/  USEL UR6, URZ, 0xffffffff, UP0 ;  /* 0xffffffffff067887 */ /* 0x000fe40008000000 */
[----:B------:R-:W-:-:S08]  /*04b0*/  UISETP.NE.AND.EX UP2, UPT, UR7, URZ, UPT, UP2 ;  /* 0x000000ff0700728c */ /* 0x000fd0000bf45320 */
[----:B------:R-:W-:-:S04]  /*04c0*/  UISETP.NE.AND UP1, UPT, UR8, URZ, UPT ;  /* 0x000000ff0800728c */ /* 0x000fc8000bf25270 */
[----:B------:R-:W-:-:S04]  /*04d0*/  @!UP2 USEL UR6, URZ, 0xffffffff, UP1 ;  /* 0xffffffffff06a887 */ /* 0x000fc80008800000 */
[----:B------:R-:W-:-:S04]  /*04e0*/  ULOP3.LUT UR6, UR6, 0x1, URZ, 0xc0, !UPT ;  /* 0x0000000106067892 */ /* 0x000fc8000f8ec0ff */
[----:B------:R-:W-:-:S11]  /*04f0*/  UISETP.NE.U32.AND UP5, UPT, UR6, 0x1, UPT ;  /* 0x000000010600788c */ /* 0x000fd6000bfa5070 */
.L_x_8:
[----:B------:R-:W3:Y:S01]  /*0500*/  SHFL.IDX PT, R0, R106, RZ, 0x1f ;  /* 0x00001fff6a007589 */ /* 0x000ee200000e0000 */
[----:B------:R-:W-:-:S04]  /*0510*/  UISETP.NE.AND UP1, UPT, UR10, 0x2, UPT ;  /* 0x000000020a00788c */ /* 0x000fc8000bf25270 */
[----:B------:R-:W-:Y:S02]  /*0520*/  UISETP.EQ.AND UP2, UPT, UR5, URZ, !UP1 ;  /* 0x000000ff0500728c */ /* 0x000fe4000cf42270 */
[----:B------:R-:W-:-:S04]  /*0530*/  USEL UR7, URZ, 0x1, UP1 ;  /* 0x00000001ff077887 */ /* 0x000fc80008800000 */
[----:B------:R-:W-:Y:S02]  /*0540*/  PLOP3.LUT P5, PT, P1, PT, UP2, 0x80, 0x8 ;  /* 0x000000000008781c */ /* 0x000fe40000faf028 */
[----:B---3--:R-:W-:-:S13]  /*0550*/  ISETP.NE.AND P0, PT, R0, RZ, PT ;  /* 0x000000ff0000720c */ /* 0x008fda0003f05270 */
[----:B------:R-:W-:Y:S05]  /*0560*/  @P0 BRA `(.L_x_9) ;  /* 0x0000000000780947 */ /* 0x000fea0003800000 */
[----:B------:R-:W-:Y:S01]  /*0570*/  ELECT P0, URZ, PT ;  /* 0x0000000000ff782f */ /* 0x000fe20003800000 */
[----:B------:R-:W-:-:S12]  /*0580*/  BSSY.RECONVERGENT B0, `(.L_x_9) ;  /* 0x000001c000007945 */ /* 0x000fd80003800200 */
[----:B------:R-:W-:Y:S05]  /*0590*/  @!P0 BRA `(.L_x_10) ;  /* 0x0000000000688947 */ /* 0x000fea0003800000 */
[----:B------:R-:W-:Y:S01]  /*05a0*/  UMOV UR8, 0x400 ;  /* 0x0000040000087882 */ /* 0x000fe20000000000 */
[----:B------:R-:W-:Y:S01]  /*05b0*/  UMOV UR6, 0x1 ;  /* 0x0000000100067882 */ /* 0x000fe20000000000 */
[----:B------:R-:W-:Y:S02]  /*05c0*/  ULEA UR8, UR37, UR8, 0x18 ;  /* 0x0000000825087291 */ /* 0x000fe4000f8ec0ff */
[----:B------:R-:W-:-:S04]  /*05d0*/  UIADD3 UR12, UPT, UPT, -UR6, 0x100000, URZ ;  /* 0x00100000060c7890 */ /* 0x000fc8000fffe1ff */
[----:B------:R-:W-:Y:S02]  /*05e0*/  USHF.L.U32 UR13, UR12, 0xb, URZ ;  /* 0x0000000b0c0d7899 */ /* 0x000fe400080006ff */
[----:B------:R-:W-:Y:S01]  /*05f0*/  USHF.L.U32 UR12, UR12, 0x1, URZ ;  /* 0x000000010c0c7899 */ /* 0x000fe200080006ff */
[----:B------:R-:W3:Y:S11]  /*0600*/  FENCE.VIEW.ASYNC.S ;  /* 0x00000000000073c6 */ /* 0x000ef60000000000 */
[----:B---3--:R3:W4:Y:S01]  /*0610*/  SYNCS.EXCH.64 URZ, [UR8], UR12 ;  /* 0x0000000c08ff75b2 */ /* 0x0087220008000100 */
[----:B------:R3:W1:Y:S01]  /*0620*/  SYNCS.EXCH.64 URZ, [UR8+0x48], UR12 ;  /* 0x0000480c08ff75b2 */ /* 0x0006620008000100 */
        /* <DEDUP_REMOVED lines=15> */
[----:B------:R3:W1:Y:S02]  /*0720*/  SYNCS.EXCH.64 URZ, [UR8+0x88], UR12 ;  /* 0x0000880c08ff75b2 */ /* 0x0006640008000100 */
[----:B---3--:R-:W-:Y:S01]  /*0730*/  NOP ;  /* 0x0000000000007918 */ /* 0x008fe20000000000 */
.L_x_10:
[----:B------:R-:W-:Y:S05]  /*0740*/  BSYNC.RECONVERGENT B0 ;  /* 0x0000000000007941 */ /* 0x000fea0003800200 */
.L_x_9:
[----:B------:R-:W3:Y:S01]  /*0750*/  SHFL.IDX PT, R0, R106, RZ, 0x1f ;  /* 0x00001fff6a007589 */ /* 0x000ee200000e0000 */
[----:B------:R-:W-:Y:S01]  /*0760*/  NOP ;  /* 0x0000000000007918 */ /* 0x000fe20000000000 */
[----:B---3--:R-:W-:-:S13]  /*0770*/  ISETP.NE.AND P0, PT, R0, 0x1, PT ;  /* 0x000000010000780c */ /* 0x008fda0003f05270 */
[----:B------:R-:W-:Y:S05]  /*0780*/  @P0 BRA `(.L_x_11) ;  /* 0x00000000003c0947 */ /* 0x000fea0003800000 */
[----:B------:R-:W-:Y:S01]  /*0790*/  UMOV UR9, 0x400 ;  /* 0x0000040000097882 */ /* 0x000fe20000000000 */
[----:B------:R-:W-:Y:S01]  /*07a0*/  UMOV UR8, 0x20 ;  /* 0x0000002000087882 */ /* 0x000fe20000000000 */
[----:B------:R-:W-:Y:S01]  /*07b0*/  UMOV UR6, 0x80 ;  /* 0x0000008000067882 */ /* 0x000fe20000000000 */
[----:B------:R-:W-:Y:S02]  /*07c0*/  ULEA UR9, UR37, UR9, 0x18 ;  /* 0x0000000925097291 */ /* 0x000fe4000f8ec0ff */
[----:B------:R-:W-:-:S04]  /*07d0*/  UIADD3 UR12, UPT, UPT, -UR8, 0x100000, URZ ;  /* 0x00100000080c7890 */ /* 0x000fc8000fffe1ff */
[----:B------:R-:W-:Y:S02]  /*07e0*/  USHF.L.U32 UR13, UR12, 0xb, URZ ;  /* 0x0000000b0c0d7899 */ /* 0x000fe400080006ff */
[----:B------:R-:W-:Y:S02]  /*07f0*/  USHF.L.U32 UR12, UR12, 0x1, URZ ;  /* 0x000000010c0c7899 */ /* 0x000fe400080006ff */
[----:B------:R-:W-:-:S04]  /*0800*/  UIADD3 UR14, UPT, UPT, -UR6, 0x100000, URZ ;  /* 0x00100000060e7890 */ /* 0x000fc8000fffe1ff */
[----:B------:R-:W-:Y:S02]  /*0810*/  USHF.L.U32 UR15, UR14, 0xb, URZ ;  /* 0x0000000b0e0f7899 */ /* 0x000fe400080006ff */
[----:B------:R-:W-:Y:S01]  /*0820*/  USHF.L.U32 UR14, UR14, 0x1, URZ ;  /* 0x000000010e0e7899 */ /* 0x000fe200080006ff */
[----:B------:R-:W-:Y:S01]  /*0830*/  ELECT P0, URZ, PT ;  /* 0x0000000000ff782f */ /* 0x000fe20003800000 */
[----:B------:R-:W3:Y:S02]  /*0840*/  FENCE.VIEW.ASYNC.S ;  /* 0x00000000000073c6 */ /* 0x000ee40000000000 */
[----:B---3--:R3:W1:Y:S08]  /*0850*/  SYNCS.EXCH.64 URZ, [UR9+0x90], UR12 ;  /* 0x0000900c09ff75b2 */ /* 0x0086700008000100 */
[----:B------:R3:W1:Y:S01]  /*0860*/  SYNCS.EXCH.64 URZ, [UR9+0x98], UR14 ;  /* 0x0000980e09ff75b2 */ /* 0x0006620008000100 */
[----:B------:R-:W-:Y:S01]  /*0870*/  NOP ;  /* 0x0000000000007918 */ /* 0x000fe20000000000 */
.L_x_11:
[----:B------:R-:W2:Y:S01]  /*0880*/  SHFL.IDX PT, R0, R106, RZ, 0x1f ;  /* 0x00001fff6a007589 */ /* 0x000ea200000e0000 */
[----:B------:R-:W-:Y:S01]  /*0890*/  NOP ;  /* 0x0000000000007918 */ /* 0x000fe20000000000 */
[----:B--2---:R-:W-:-:S13]  /*08a0*/  ISETP.NE.AND P0, PT, R0, 0x3, PT ;  /* 0x000000030000780c */ /* 0x004fda0003f05270 */
[----:B------:R-:W-:Y:S05]  /*08b0*/  @P0 BRA `(.L_x_12) ;  /* 0x00000000002c0947 */ /* 0x000fea0003800000 */
[----:B------:R-:W-:Y:S01]  /*08c0*/  UMOV UR8, 0x400 ;  /* 0x0000040000087882 */ /* 0x000fe20000000000 */
[----:B------:R-:W-:Y:S01]  /*08d0*/  UMOV UR6, 0x20 ;  /* 0x0000002000067882 */ /* 0x000fe20000000000 */
[----:B------:R-:W-:Y:S02]  /*08e0*/  ULEA UR8, UR37, UR8, 0x18 ;  /* 0x0000000825087291 */ /* 0x000fe4000f8ec0ff */
[----:B---3--:R-:W-:-:S04]  /*08f0*/  UIADD3 UR12, UPT, UPT, -UR6, 0x100000, URZ ;  /* 0x00100000060c7890 */ /* 0x008fc8000fffe1ff */
[----:B------:R-:W-:Y:S02]  /*0900*/  USHF.L.U32 UR13, UR12, 0xb, URZ ;  /* 0x0000000b0c0d7899 */ /* 0x000fe400080006ff */
[----:B------:R-:W-:Y:S01]  /*0910*/  USHF.L.U32 UR12, UR12, 0x1, URZ ;  /* 0x000000010c0c7899 */ /* 0x000fe200080006ff */
[----:B------:R-:W-:Y:S01]  /*0920*/  ELECT P0, URZ, PT ;  /* 0x0000000000ff782f */ /* 0x000fe20003800000 */
[----:B------:R-:W2:Y:S10]  /*0930*/  FENCE.VIEW.ASYNC.S ;  /* 0x00000000000073c6 */ /* 0x000eb40000000000 */
[----:B--2---:R2:W3:Y:S01]  /*0940*/  SYNCS.EXCH.64 URZ, [UR8+0xa0], UR12 ;  /* 0x0000a00c08ff75b2 */ /* 0x0044e20008000100 */
[----:B------:R2:W1:Y:S01]  /*0950*/  SYNCS.EXCH.64 URZ, [UR8+0xa8], UR12 ;  /* 0x0000a80c08ff75b2 */ /* 0x0004620008000100 */
[----:B------:R-:W-:Y:S01]  /*0960*/  NOP ;  /* 0x0000000000007918 */ /* 0x000fe20000000000 */
.L_x_12:
[----:B------:R-:W4:Y:S01]  /*0970*/  SHFL.IDX PT, R0, R106, RZ, 0x1f ;  /* 0x00001fff6a007589 */ /* 0x000f2200000e0000 */
[----:B------:R-:W-:Y:S01]  /*0980*/  NOP ;  /* 0x0000000000007918 */ /* 0x000fe20000000000 */
[----:B----4-:R-:W-:-:S13]  /*0990*/  ISETP.NE.AND P0, PT, R0, 0x4, PT ;  /* 0x000000040000780c */ /* 0x010fda0003f05270 */
[----:B------:R-:W-:Y:S05]  /*09a0*/  @P0 BRA `(.L_x_13) ;  /* 0x0000000000480947 */ /* 0x000fea0003800000 */
[----:B---3--:R-:W-:Y:S01]  /*09b0*/  UMOV UR9, 0x1e0 ;  /* 0x000001e000097882 */ /* 0x008fe20000000000 */
[----:B--2---:R-:W-:Y:S01]  /*09c0*/  UMOV UR8, 0x400 ;  /* 0x0000040000087882 */ /* 0x004fe20000000000 */
[----:B------:R-:W-:Y:S01]  /*09d0*/  USEL UR9, UR9, 0x1a0, UP5 ;  /* 0x000001a009097887 */ /* 0x000fe2000a800000 */
        /* <DEDUP_REMOVED lines=9> */
[----:B------:R-:W2:Y:S02]  /*0a70*/  FENCE.VIEW.ASYNC.S ;  /* 0x00000000000073c6 */ /* 0x000ea40000000000 */
[----:B--2---:R4:W2:Y:S08]  /*0a80*/  SYNCS.EXCH.64 URZ, [UR8+0xb0], UR12 ;  /* 0x0000b00c08ff75b2 */ /* 0x0048b00008000100 */
[----:B------:R4:W3:Y:S01]  /*0a90*/  SYNCS.EXCH.64 URZ, [UR8+0xc0], UR14 ;  /* 0x0000c00e08ff75b2 */ /* 0x0008e20008000100 */
[----:B------:R4:W1:Y:S01]  /*0aa0*/  SYNCS.EXCH.64 URZ, [UR8+0xb8], UR12 ;  /* 0x0000b80c08ff75b2 */ /* 0x0008620008000100 */
[----:B------:R4:W1:Y:S02]  /*0ab0*/  SYNCS.EXCH.64 URZ, [UR8+0xc8], UR14 ;  /* 0x0000c80e08ff75b2 */ /* 0x0008640008000100 */
[----:B----4-:R-:W-:Y:S01]  /*0ac0*/  NOP ;  /* 0x0000000000007918 */ /* 0x010fe20000000000 */
.L_x_13:
[----:B------:R-:W4:Y:S01]  /*0ad0*/  SHFL.IDX PT, R0, R106, RZ, 0x1f ;  /* 0x00001fff6a007589 */ /* 0x000f2200000e0000 */
[----:B------:R-:W-:Y:S01]  /*0ae0*/  NOP ;  /* 0x0000000000007918 */ /* 0x000fe20000000000 */
[----:B----4-:R-:W-:-:S13]  /*0af0*/  ISETP.NE.AND P0, PT, R0, 0x5, PT ;  /* 0x000000050000780c */ /* 0x010fda0003f05270 */
[----:B------:R-:W-:Y:S05]  /*0b00*/  @P0 BRA `(.L_x_14) ;  /* 0x0000000000540947 */ /* 0x000fea0003800000 */
[----:B---3--:R-:W-:Y:S01]  /*0b10*/  UMOV UR9, 0x400 ;  /* 0x0000040000097882 */ /* 0x008fe20000000000 */
[----:B--2---:R-:W-:Y:S01]  /*0b20*/  UMOV UR8, 0x1 ;  /* 0x0000000100087882 */ /* 0x004fe20000000000 */
        /* <DEDUP_REMOVED lines=13> */
[----:B------:R4:W1:Y:S01]  /*0c00*/  SYNCS.EXCH.64 URZ, [UR9+0xf8], UR14 ;  /* 0x0000f80e09ff75b2 */ /* 0x0008620008000100 */
[----:B------:R4:W1:Y:S01]  /*0c10*/  SYNCS.EXCH.64 URZ, [UR9+0xe0], UR12 ;  /* 0x0000e00c09ff75b2 */ /* 0x0008620008000100 */
[----:B------:R4:W1:Y:S01]  /*0c20*/  SYNCS.EXCH.64 URZ, [UR9+0x100], UR14 ;  /* 0x0001000e09ff75b2 */ /* 0x0008620008000100 */
[----:B------:R4:W1:Y:S01]  /*0c30*/  SYNCS.EXCH.64 URZ, [UR9+0xe8], UR12 ;  /* 0x0000e80c09ff75b2 */ /* 0x0008620008000100 */
[----:B------:R4:W1:Y:S02]  /*0c40*/  SYNCS.EXCH.64 URZ, [UR9+0x108], UR14 ;  /* 0x0001080e09ff75b2 */ /* 0x0008640008000100 */
[----:B----4-:R-:W-:Y:S01]  /*0c50*/  NOP ;  /* 0x0000000000007918 */ /* 0x010fe20000000000 */
.L_x_14:
[----:B------:R-:W4:Y:S01]  /*0c60*/  SHFL.IDX PT, R0, R106, RZ, 0x1f ;  /* 0x00001fff6a007589 */ /* 0x000f2200000e0000 */
[----:B------:R-:W-:Y:S01]  /*0c70*/  ISETP.NE.OR P1, PT, RZ, UR10, !P1 ;  /* 0x0000000aff007c0c */ /* 0x000fe2000cf25670 */
[----:B------:R-:W-:Y:S01]  /*0c80*/  NOP ;  /* 0x0000000000007918 */ /* 0x000fe20000000000 */
[----:B----4-:R-:W-:-:S13]  /*0c90*/  ISETP.NE.AND P0, PT, R0, 0x3, PT ;  /* 0x000000030000780c */ /* 0x010fda0003f05270 */
[----:B------:R-:W-:Y:S05]  /*0ca0*/  @P0 BRA `(.L_x_15) ;  /* 0x0000000000340947 */ /* 0x000fea0003800000 */
[----:B--2---:R-:W-:Y:S01]  /*0cb0*/  UMOV UR8, 0x400 ;  /* 0x0000040000087882 */ /* 0x004fe20000000000 */
[----:B------:R-:W-:Y:S01]  /*0cc0*/  UMOV UR6, 0x20 ;  /* 0x0000002000067882 */ /* 0x000fe20000000000 */
[----:B------:R-:W-:Y:S02]  /*0cd0*/  ULEA UR8, UR37, UR8, 0x18 ;  /* 0x0000000825087291 */ /* 0x000fe4000f8ec0ff */
[----:B---3--:R-:W-:-:S04]  /*0ce0*/  UIADD3 UR12, UPT, UPT, -UR6, 0x100000, URZ ;  /* 0x00100000060c7890 */ /* 0x008fc8000fffe1ff */
[----:B------:R-:W-:Y:S02]  /*0cf0*/  USHF.L.U32 UR13, UR12, 0xb, URZ ;  /* 0x0000000b0c0d7899 */ /* 0x000fe400080006ff */
[----:B------:R-:W-:Y:S01]  /*0d00*/  USHF.L.U32 UR12, UR12, 0x1, URZ ;  /* 0x000000010c0c7899 */ /* 0x000fe200080006ff */
[----:B------:R-:W-:Y:S01]  /*0d10*/  ELECT P0, URZ, PT ;  /* 0x0000000000ff782f */ /* 0x000fe20003800000 */
[----:B------:R-:W2:Y:S10]  /*0d20*/  FENCE.VIEW.ASYNC.S ;  /* 0x00000000000073c6 */ /* 0x000eb40000000000 */
[----:B--2---:R4:W2:Y:S01]  /*0d30*/  SYNCS.EXCH.64 URZ, [UR8+0x110], UR12 ;  /* 0x0001100c08ff75b2 */ /* 0x0048a20008000100 */
[----:B------:R4:W3:Y:S01]  /*0d40*/  SYNCS.EXCH.64 URZ, [UR8+0x120], UR12 ;  /* 0x0001200c08ff75b2 */ /* 0x0008e20008000100 */
[----:B------:R4:W1:Y:S01]  /*0d50*/  SYNCS.EXCH.64 URZ, [UR8+0x118], UR12 ;  /* 0x0001180c08ff75b2 */ /* 0x0008620008000100 */
[----:B------:R4:W1:Y:S02]  /*0d60*/  SYNCS.EXCH.64 URZ, [UR8+0x128], UR12 ;  /* 0x0001280c08ff75b2 */ /* 0x0008640008000100 */
[----:B----4-:R-:W-:Y:S01]  /*0d70*/  NOP ;  /* 0x0000000000007918 */ /* 0x010fe20000000000 */
.L_x_15:
[----:B------:R-:W-:Y:S01]  /*0d80*/  VOTEU.ALL UP1, P1 ;  /* 0x0000000000ff7886 */ /* 0x000fe20000820000 */
[----:B--2---:R-:W2:Y:S01]  /*0d90*/  LDCU UR8, c[0x0][0x36c] ;  /* 0x00006d80ff0877ac */ /* 0x004ea20008000800 */
[----:B------:R-:W-:Y:S01]  /*0da0*/  NOP ;  /* 0x0000000000007918 */ /* 0x000fe20000000000 */
[----:B------:R-:W-:Y:S01]  /*0db0*/  LOP3.LUT R10, R103, 0x1f, RZ, 0xc0, !PT ;  /* 0x0000001f670a7812 */ /* 0x000fe200078ec0ff */
[----:B---3--:R-:W-:Y:S01]  /*0dc0*/  UMOV UR12, 0x20 ;  /* 0x00000020000c7882 */ /* 0x008fe20000000000 */
[----:B------:R-:W-:Y:S01]  /*0dd0*/  @!UP1 UMOV UR6, 0x400 ;  /* 0x0000040000069882 */ /* 0x000fe20000000000 */
[----:B------:R-:W-:-:S04]  /*0de0*/  @!UP1 UIADD3 UR12, UPT, UPT, -UR12, 0x100000, URZ ;  /* 0x001000000c0c9890 */ /* 0x000fc8000fffe1ff */
[----:B------:R-:W-:Y:S02]  /*0df0*/  @!UP1 USHF.L.U32 UR13, UR12, 0xb, URZ ;  /* 0x0000000b0c0d9899 */ /* 0x000fe400080006ff */
[----:B------:R-:W-:Y:S02]  /*0e00*/  @!UP1 USHF.L.U32 UR12, UR12, 0x1, URZ ;  /* 0x000000010c0c9899 */ /* 0x000fe400080006ff */
[----:B------:R-:W-:Y:S01]  /*0e10*/  @!UP1 ULEA UR6, UR37, UR6, 0x18 ;  /* 0x0000000625069291 */ /* 0x000fe2000f8ec0ff */
[----:B------:R-:W-:Y:S01]  /*0e20*/  VOTEU.ALL UP1, P1 ;  /* 0x0000000000ff7886 */ /* 0x000fe20000820000 */
[----:B------:R-:W-:Y:S01]  /*0e30*/  UISETP.NE.AND UP4, UPT, UR10, URZ, UPT ;  /* 0x000000ff0a00728c */ /* 0x000fe2000bf85270 */
[----:B------:R-:W3:Y:S09]  /*0e40*/  FENCE.VIEW.ASYNC.S ;  /* 0x00000000000073c6 */ /* 0x000ef20000000000 */
[----:B---3--:R3:W4:Y:S01]  /*0e50*/  @!UP1 SYNCS.EXCH.64 URZ, [UR6+0x130], UR12 ;  /* 0x0001300c06ff95b2 */ /* 0x0087220008000100 */
[----:B--2---:R-:W-:-:S09]  /*0e60*/  UISETP.EQ.U32.AND UP1, UPT, UR8, 0x1, UPT ;  /* 0x000000010800788c */ /* 0x004fd2000bf22070 */
[----:B------:R-:W-:Y:S05]  /*0e70*/  BRA.U !UP1, `(.L_x_16) ;  /* 0x0000000109087547 */ /* 0x000fea000b800000 */
[----:B-1--4-:R-:W-:Y:S01]  /*0e80*/  UCGABAR_ARV ;  /* 0x00000000000079c7 */ /* 0x012fe20008000000 */
[----:B------:R-:W-:Y:S05]  /*0e90*/  BRA `(.L_x_17) ;  /* 0x0000000000047947 */ /* 0x000fea0003800000 */
.L_x_16:
[----:B-1--4-:R-:W-:Y:S01]  /*0ea0*/  NOP ;  /* 0x0000000000007918 */ /* 0x012fe20000000000 */
.L_x_17:
[----:B------:R-:W1:Y:S01]  /*0eb0*/  S2R R98, SR_CTAID.Y ;  /* 0x0000000000627919 */ /* 0x000e620000002600 */
[----:B------:R-:W-:-:S05]  /*0ec0*/  CS2R.32 R97, SR_CgaSize ;  /* 0x0000000000617805 */ /* 0x000fca0000008a00 */
[----:B------:R-:W-:-:S05]  /*0ed0*/  IMAD R97, R97, -0xa0, RZ ;  /* 0xffffff6061617824 */ /* 0x000fca00078e02ff */
[----:B---3--:R-:W-:-:S14]  /*0ee0*/  R2UR UR6, R97 ;  /* 0x00000000610672ca */ /* 0x008fdc00000e0000 */
[----:B------:R-:W2:Y:S01]  /*0ef0*/  LDCU UR6, c[0x0][UR6+0x2b4] ;  /* 0x00005680060677ac */ /* 0x000ea20008000800 */
[----:B------:R-:W-:-:S05]  /*0f00*/  CS2R.32 R0, SR_CgaSize ;  /* 0x0000000000007805 */ /* 0x000fca0000008a00 */
[----:B------:R-:W-:-:S06]  /*0f10*/  IMAD R0, R0, -0xa0, RZ ;  /* 0xffffff6000007824 */ /* 0x000fcc00078e02ff */
[----:B------:R-:W3:Y:S01]  /*0f20*/  LDC R0, c[0x0][R0+0x2a4] ;  /* 0x0000a90000007b82 */ /* 0x000ee20000000800 */
[----:B------:R-:W-:Y:S01]  /*0f30*/  PRMT R8, RZ, 0x7610, R8 ;  /* 0x00007610ff087816 */ /* 0x000fe20000000008 */
[----:B------:R-:W4:Y:S01]  /*0f40*/  S2R R11, SR_CTAID.X ;  /* 0x00000000000b7919 */ /* 0x000f220000002500 */
[----:B------:R-:W-:-:S05]  /*0f50*/  CS2R.32 R97, SR_CgaSize ;  /* 0x0000000000617805 */ /* 0x000fca0000008a00 */
[----:B------:R-:W-:-:S05]  /*0f60*/  IMAD R97, R97, -0xa0, RZ ;  /* 0xffffff6061617824 */ /* 0x000fca00078e02ff */
[----:B------:R-:W-:-:S14]  /*0f70*/  R2UR UR8, R97 ;  /* 0x00000000610872ca */ /* 0x000fdc00000e0000 */
[----:B------:R-:W3:Y:S01]  /*0f80*/  LDCU UR8, c[0x0][UR8+0x2b0] ;  /* 0x00005600080877ac */ /* 0x000ee20008000800 */
[----:B------:R-:W-:Y:S01]  /*0f90*/  UISETP.NE.AND UP2, UPT, UR10, 0x2, UPT ;  /* 0x000000020a00788c */ /* 0x000fe2000bf45270 */
[----:B------:R-:W2:Y:S01]  /*0fa0*/  LDC R9, c[0x0][0xb24] ;  /* 0x0002c900ff097b82 */ /* 0x000ea20000000800 */
[----:B------:R-:W-:-:S05]  /*0fb0*/  CS2R.32 R2, SR_CgaSize ;  /* 0x0000000000027805 */ /* 0x000fca0000008a00 */
[----:B------:R-:W-:-:S06]  /*0fc0*/  IMAD R2, R2, -0xa0, RZ ;  /* 0xffffff6002027824 */ /* 0x000fcc00078e02ff */
[----:B------:R-:W3:Y:S08]  /*0fd0*/  LDC R2, c[0x0][R2+0x2a0] ;  /* 0x0000a80002027b82 */ /* 0x000ef00000000800 */
[----:B------:R-:W3:Y:S01]  /*0fe0*/  LDC R40, c[0x0][0xb24] ;  /* 0x0002c900ff287b82 */ /* 0x000ee20000000800 */
[----:B-1----:R-:W-:-:S07]  /*0ff0*/  I2FP.F32.U32 R3, R98 ;  /* 0x0000006200037245 */ /* 0x002fce0000201000 */
[----:B------:R-:W1:Y:S01]  /*1000*/  S2UR UR36, SR_CTAID.Z ;  /* 0x00000000002479c3 */ /* 0x000e620000002700 */
[----:B--2---:R-:W-:Y:S01]  /*1010*/  ISETP.GE.AND P0, PT, R9, 0x1, PT ;  /* 0x000000010900780c */ /* 0x004fe20003f06270 */
[----:B----4-:R-:W-:Y:S01]  /*1020*/  IMAD.MOV.U32 R97, RZ, RZ, R11 ;  /* 0x000000ffff617224 */ /* 0x010fe200078e000b */
[----:B------:R-:W-:Y:S01]  /*1030*/  I2FP.F32.U32 R4, R11 ;  /* 0x0000000b00047245 */ /* 0x000fe20000201000 */
[----:B------:R-:W-:Y:S01]  /*1040*/  FMUL R3, R3, UR6 ;  /* 0x0000000603037c20 */ /* 0x000fe20008400000 */
[----:B------:R-:W2:Y:S03]  /*1050*/  LDCU UR6, c[0x0][0xb30] ;  /* 0x00016600ff0677ac */ /* 0x000ea60008000800 */
[----:B---3--:R-:W-:Y:S01]  /*1060*/  FMUL R4, R4, UR8 ;  /* 0x0000000804047c20 */ /* 0x008fe20008400000 */
[----:B------:R-:W3:Y:S08]  /*1070*/  F2I.U32.TRUNC.NTZ R81, R3 ;  /* 0x0000000300517305 */ /* 0x000ef0000020f000 */
[----:B------:R-:W4:Y:S01]  /*1080*/  F2I.U32.TRUNC.NTZ R96, R4 ;  /* 0x0000000400607305 */ /* 0x000f22000020f000 */
[----:B--2---:R-:W-:Y:S01]  /*1090*/  UISETP.NE.AND UP3, UPT, UR6, 0x1, UPT ;  /* 0x000000010600788c */ /* 0x004fe2000bf65270 */
[----:B---3--:R-:W-:-:S05]  /*10a0*/  IADD3 R81, PT, PT, -R81, RZ, RZ ;  /* 0x000000ff51517210 */ /* 0x008fca0007ffe1ff */
[----:B------:R-:W-:Y:S01]  /*10b0*/  IMAD R81, R0, R81, R98 ;  /* 0x0000005100517224 */ /* 0x000fe200078e0262 */
[----:B------:R-:W-:Y:S01]  /*10c0*/  PRMT R0, RZ, 0x7610, R0 ;  /* 0x00007610ff007816 */ /* 0x000fe20000000000 */
[----:B----4-:R-:W-:-:S04]  /*10d0*/  IMAD.MOV R96, RZ, RZ, -R96 ;  /* 0x000000ffff607224 */ /* 0x010fc800078e0a60 */
[----:B------:R-:W-:Y:S01]  /*10e0*/  IMAD R96, R2, R96, R11 ;  /* 0x0000006002607224 */ /* 0x000fe200078e020b */
[----:B-1----:R-:W-:Y:S06]  /*10f0*/  BRA.U UP4, `(.L_x_18) ;  /* 0x0000000104247547 */ /* 0x002fec000b800000 */
[----:B------:R-:W-:Y:S01]  /*1100*/  ISETP.NE.AND P1, PT, R81, RZ, PT ;  /* 0x000000ff5100720c */ /* 0x000fe20003f25270 */
[----:B------:R-:W-:Y:S01]  /*1110*/  IMAD.MOV.U32 R0, RZ, RZ, 0x3 ;  /* 0x00000003ff007424 */ /* 0x000fe200078e00ff */
[C---:B------:R-:W-:Y:S02]  /*1120*/  LOP3.LUT R3, R96.reuse, 0xfffffffe, RZ, 0xc0, !PT ;  /* 0xfffffffe60037812 */ /* 0x040fe400078ec0ff */
[----:B------:R-:W-:Y:S02]  /*1130*/  ISETP.LT.U32.OR P1, PT, R96, 0x2, !P1 ;  /* 0x000000026000780c */ /* 0x000fe40004f21470 */
[----:B------:R-:W-:Y:S02]  /*1140*/  SHF.L.U32 R0, R0, R3, RZ ;  /* 0x0000000300007219 */ /* 0x000fe400000006ff */
[----:B------:R-:W-:Y:S02]  /*1150*/  SEL R5, RZ, 0x1, !P1 ;  /* 0x00000001ff057807 */ /* 0x000fe40004800000 */
[----:B------:R-:W-:-:S05]  /*1160*/  SEL R2, RZ, 0x2, !P1 ;  /* 0x00000002ff027807 */ /* 0x000fca0004800000 */
[----:B------:R-:W-:-:S05]  /*1170*/  IMAD.IADD R2, R5, 0x1, R2 ;  /* 0x0000000105027824 */ /* 0x000fca00078e0202 */
[----:B------:R-:W-:Y:S02]  /*1180*/  PRMT R8, R2, 0x7610, R8 ;  /* 0x0000761002087816 */ /* 0x000fe40000000008 */
.L_x_18:
[----:B------:R-:W-:Y:S05]  /*1190*/  @!P0 BRA `(.L_x_19) ;  /* 0x0000000000b88947 */ /* 0x000fea0003800000 */
[----:B------:R-:W1:Y:S01]  /*11a0*/  LDC.64 R4, c[0x0][0xb18] ;  /* 0x0002c600ff047b82 */ /* 0x000e620000000a00 */
[----:B------:R-:W-:-:S07]  /*11b0*/  ISETP.NE.AND P0, PT, R9, 0x1, PT ;  /* 0x000000010900780c */ /* 0x000fce0003f05270 */
[----:B------:R-:W2:Y:S08]  /*11c0*/  LDC R14, c[0x0][0xb0c] ;  /* 0x0002c300ff0e7b82 */ /* 0x000eb00000000800 */
[----:B------:R-:W3:Y:S08]  /*11d0*/  LDC R13, c[0x0][0x370] ;  /* 0x0000dc00ff0d7b82 */ /* 0x000ef00000000800 */
[----:B------:R-:W4:Y:S01]  /*11e0*/  LDC R16, c[0x0][0x374] ;  /* 0x0000dd00ff107b82 */ /* 0x000f220000000800 */
[----:B-1----:R-:W-:-:S07]  /*11f0*/  ISETP.NE.AND P1, PT, R4, 0x1, PT ;  /* 0x000000010400780c */ /* 0x002fce0003f25270 */
[----:B------:R-:W3:Y:S01]  /*1200*/  LDC.64 R6, c[0x0][0xb10] ;  /* 0x0002c400ff067b82 */ /* 0x000ee20000000a00 */
[----:B--2---:R-:W-:-:S07]  /*1210*/  ISETP.NE.AND P2, PT, R14, 0x1, PT ;  /* 0x000000010e00780c */ /* 0x004fce0003f45270 */
[----:B------:R-:W1:Y:S08]  /*1220*/  LDC R12, c[0x0][0xb20] ;  /* 0x0002c800ff0c7b82 */ /* 0x000e700000000800 */
[----:B------:R-:W2:Y:S01]  /*1230*/  LDC.64 R2, c[0x0][0xb28] ;  /* 0x0002ca00ff027b82 */ /* 0x000ea20000000a00 */
[----:B----4-:R-:W-:-:S04]  /*1240*/  IMAD.HI.U32 R15, R16, R5, RZ ;  /* 0x00000005100f7227 */ /* 0x010fc800078e00ff */
[----:B------:R-:W-:-:S04]  /*1250*/  IMAD.HI.U32 R5, R98, R5, RZ ;  /* 0x0000000562057227 */ /* 0x000fc800078e00ff */
[----:B---3--:R-:W-:-:S04]  /*1260*/  IMAD.HI.U32 R18, R13, R6, RZ ;  /* 0x000000060d127227 */ /* 0x008fc800078e00ff */
[C---:B------:R-:W-:Y:S01]  /*1270*/  IMAD.HI.U32 R20, R11.reuse, R6, RZ ;  /* 0x000000060b147227 */ /* 0x040fe200078e00ff */
[-C--:B------:R-:W-:Y:S02]  /*1280*/  @P2 SHF.R.U32.HI R13, RZ, R7.reuse, R18 ;  /* 0x00000007ff0d2219 */ /* 0x080fe40000011612 */
[-C--:B-1----:R-:W-:Y:S02]  /*1290*/  @P1 SHF.R.U32.HI R16, RZ, R12.reuse, R15 ;  /* 0x0000000cff101219 */ /* 0x082fe4000001160f */
[----:B------:R-:W-:Y:S02]  /*12a0*/  SHF.R.U32.HI R5, RZ, R12, R5 ;  /* 0x0000000cff057219 */ /* 0x000fe40000011605 */
[----:B------:R-:W-:Y:S02]  /*12b0*/  SHF.R.U32.HI R20, RZ, R7, R20 ;  /* 0x00000007ff147219 */ /* 0x000fe40000011614 */
[----:B------:R-:W-:Y:S01]  /*12c0*/  SEL R5, R98, R5, !P1 ;  /* 0x0000000562057207 */ /* 0x000fe20004800000 */
[----:B--2---:R-:W-:Y:S01]  /*12d0*/  IMAD.HI.U32 R18, R16, R2, RZ ;  /* 0x0000000210127227 */ /* 0x004fe200078e00ff */
[----:B------:R-:W-:-:S02]  /*12e0*/  SEL R97, R11, R20, !P2 ;  /* 0x000000140b617207 */ /* 0x000fc40005000000 */
[----:B------:R-:W-:Y:S01]  /*12f0*/  IADD3 R7, PT, PT, -R5, RZ, RZ ;  /* 0x000000ff05077210 */ /* 0x000fe20007ffe1ff */
[----:B------:R-:W-:Y:S01]  /*1300*/  IMAD.HI.U32 R6, R13, R2, RZ ;  /* 0x000000020d067227 */ /* 0x000fe200078e00ff */
[----:B------:R-:W-:-:S03]  /*1310*/  @P0 SHF.R.U32.HI R16, RZ, R3, R18 ;  /* 0x00000003ff100219 */ /* 0x000fc60000011612 */
[----:B------:R-:W-:Y:S01]  /*1320*/  IMAD R7, R4, R7, R98 ;  /* 0x0000000704077224 */ /* 0x000fe200078e0262 */
[----:B------:R-:W-:Y:S01]  /*1330*/  @P0 SHF.R.U32.HI R13, RZ, R3, R6 ;  /* 0x00000003ff0d0219 */ /* 0x000fe20000011606 */
[----:B------:R-:W-:-:S04]  /*1340*/  IMAD R16, R16, R9, RZ ;  /* 0x0000000910107224 */ /* 0x000fc800078e02ff */
[----:B------:R-:W-:Y:S01]  /*1350*/  IMAD R6, R13, R9, RZ ;  /* 0x000000090d067224 */ /* 0x000fe200078e02ff */
[----:B------:R-:W-:-:S04]  /*1360*/  ISETP.GE.AND P1, PT, R5, R16, PT ;  /* 0x000000100500720c */ /* 0x000fc80003f26270 */
[----:B------:R-:W-:Y:S01]  /*1370*/  ISETP.GE.OR P1, PT, R97, R6, P1 ;  /* 0x000000066100720c */ /* 0x000fe20000f26670 */
[----:B------:R-:W-:-:S05]  /*1380*/  IMAD.HI.U32 R6, R5, R2, RZ ;  /* 0x0000000205067227 */ /* 0x000fca00078e00ff */
[----:B------:R-:W-:-:S04]  /*1390*/  SHF.R.U32.HI R6, RZ, R3, R6 ;  /* 0x00000003ff067219 */ /* 0x000fc80000011606 */
[----:B------:R-:W-:-:S03]  /*13a0*/  SEL R6, R5, R6, !P0 ;  /* 0x0000000605067207 */ /* 0x000fc60004000000 */
[----:B------:R-:W-:Y:S01]  /*13b0*/  @!P1 IMAD.HI.U32 R12, R97, R2, RZ ;  /* 0x00000002610c9227 */ /* 0x000fe200078e00ff */
[----:B------:R-:W-:-:S04]  /*13c0*/  IADD3 R2, PT, PT, -R6, RZ, RZ ;  /* 0x000000ff06027210 */ /* 0x000fc80007ffe1ff */
[----:B------:R-:W-:Y:S01]  /*13d0*/  @!P1 SHF.R.U32.HI R12, RZ, R3, R12 ;  /* 0x00000003ff0c9219 */ /* 0x000fe2000001160c */
[----:B------:R-:W-:-:S03]  /*13e0*/  IMAD R2, R9, R2, R5 ;  /* 0x0000000209027224 */ /* 0x000fc600078e0205 */
[----:B------:R-:W-:-:S05]  /*13f0*/  @!P1 SEL R3, R97, R12, !P0 ;  /* 0x0000000c61039207 */ /* 0x000fca0004000000 */
[--C-:B------:R-:W-:Y:S02]  /*1400*/  @!P1 IMAD.IADD R6, R6, 0x1, -R3.reuse ;  /* 0x0000000106069824 */ /* 0x100fe400078e0a03 */
[----:B------:R-:W-:Y:S01]  /*1410*/  @!P1 IMAD R3, R2, R13, R3 ;  /* 0x0000000d02039224 */ /* 0x000fe200078e0203 */
[----:B------:R-:W-:Y:S01]  /*1420*/  IADD3 R2, PT, PT, -R97, RZ, RZ ;  /* 0x000000ff61027210 */ /* 0x000fe20007ffe1ff */
[----:B------:R-:W-:Y:S02]  /*1430*/  @!P1 IMAD R5, R6, R9, R97 ;  /* 0x0000000906059224 */ /* 0x000fe400078e0261 */
[----:B------:R-:W-:Y:S02]  /*1440*/  @!P1 IMAD.MOV.U32 R97, RZ, RZ, R3 ;  /* 0x000000ffff619224 */ /* 0x000fe400078e0003 */
[----:B------:R-:W-:Y:S02]  /*1450*/  IMAD R2, R14, R2, R11 ;  /* 0x000000020e027224 */ /* 0x000fe400078e020b */
[----:B------:R-:W-:-:S02]  /*1460*/  IMAD R98, R5, R4, R7 ;  /* 0x0000000405627224 */ /* 0x000fc400078e0207 */
[----:B------:R-:W-:Y:S02]  /*1470*/  IMAD R97, R97, R14, R2 ;  /* 0x0000000e61617224 */ /* 0x000fe400078e0202 */
.L_x_19:
[----:B------:R-:W-:Y:S05]  /*1480*/  BRA.U UP3, `(.L_x_20) ;  /* 0x0000000103407547 */ /* 0x000fea000b800000 */
[----:B------:R-:W1:Y:S08]  /*1490*/  LDC.64 R4, c[0x0][0xb10] ;  /* 0x0002c400ff047b82 */ /* 0x000e700000000a00 */
[----:B------:R-:W2:Y:S08]  /*14a0*/  LDC.64 R2, c[0x0][0xb18] ;  /* 0x0002c600ff027b82 */ /* 0x000eb00000000a00 */
[----:B------:R-:W3:Y:S08]  /*14b0*/  LDC R6, c[0x0][0xb20] ;  /* 0x0002c800ff067b82 */ /* 0x000ef00000000800 */
[----:B------:R-:W4:Y:S01]  /*14c0*/  LDC R12, c[0x0][0xb0c] ;  /* 0x0002c300ff0c7b82 */ /* 0x000f220000000800 */
[----:B-1----:R-:W-:-:S05]  /*14d0*/  IMAD.HI.U32 R4, R97, R4, RZ ;  /* 0x0000000461047227 */ /* 0x002fca00078e00ff */
[----:B------:R-:W-:Y:S01]  /*14e0*/  SHF.R.U32.HI R4, RZ, R5, R4 ;  /* 0x00000005ff047219 */ /* 0x000fe20000011604 */
[----:B--2---:R-:W-:Y:S01]  /*14f0*/  IMAD.HI.U32 R3, R98, R3, RZ ;  /* 0x0000000362037227 */ /* 0x004fe200078e00ff */
[----:B------:R-:W-:-:S04]  /*1500*/  ISETP.NE.AND P0, PT, R2, 0x1, PT ;  /* 0x000000010200780c */ /* 0x000fc80003f05270 */
[----:B---3--:R-:W-:-:S04]  /*1510*/  SHF.R.U32.HI R3, RZ, R6, R3 ;  /* 0x00000006ff037219 */ /* 0x008fc80000011603 */
[----:B------:R-:W-:Y:S02]  /*1520*/  SEL R3, R98, R3, !P0 ;  /* 0x0000000362037207 */ /* 0x000fe40004000000 */
[----:B----4-:R-:W-:-:S04]  /*1530*/  ISETP.NE.AND P1, PT, R12, 0x1, PT ;  /* 0x000000010c00780c */ /* 0x010fc80003f25270 */
[----:B------:R-:W-:-:S05]  /*1540*/  SEL R6, R97, R4, !P1 ;  /* 0x0000000461067207 */ /* 0x000fca0004800000 */
[----:B------:R-:W-:Y:S02]  /*1550*/  IMAD.IADD R4, R3, 0x1, -R6 ;  /* 0x0000000103047824 */ /* 0x000fe400078e0a06 */
[----:B------:R-:W-:Y:S02]  /*1560*/  IMAD.IADD R3, R6, 0x1, -R3 ;  /* 0x0000000106037824 */ /* 0x000fe400078e0a03 */
[----:B------:R-:W-:Y:S02]  /*1570*/  IMAD R97, R4, R12, R97 ;  /* 0x0000000c04617224 */ /* 0x000fe400078e0261 */
[----:B------:R-:W-:Y:S02]  /*1580*/  IMAD R98, R3, R2, R98 ;  /* 0x0000000203627224 */ /* 0x000fe400078e0262 */
.L_x_20:
[----:B------:R-:W-:Y:S05]  /*1590*/  BRA.U !UP1, `(.L_x_21) ;  /* 0x00000001090c7547 */ /* 0x000fea000b800000 */
[----:B------:R-:W-:Y:S01]  /*15a0*/  UCGABAR_WAIT ;  /* 0x0000000000007dc7 */ /* 0x000fe20008000000 */
[----:B------:R-:W-:Y:S01]  /*15b0*/  CCTL.IVALL ;  /* 0x00000000ff00798f */ /* 0x000fe20002000000 */
[----:B------:R-:W-:Y:S05]  /*15c0*/  BRA `(.L_x_22) ;  /* 0x0000000000047947 */ /* 0x000fea0003800000 */
.L_x_21:
[----:B------:R-:W-:Y:S06]  /*15d0*/  BAR.SYNC.DEFER_BLOCKING 0x0 ;  /* 0x0000000000007b1d */ /* 0x000fec0000010000 */
.L_x_22:
[----:B------:R-:W-:Y:S05]  /*15e0*/  BRA.U UP2, `(.L_x_23) ;  /* 0x0000001502c07547 */ /* 0x000fea000b800000 */
[----:B------:R-:W1:Y:S01]  /*15f0*/  LDCU UR15, c[0x0][0x38c] ;  /* 0x00007180ff0f77ac */ /* 0x000e620008000800 */
[----:B------:R-:W2:Y:S01]  /*1600*/  LDC R9, c[0x0][0x370] ;  /* 0x0000dc00ff097b82 */ /* 0x000ea20000000800 */
[C---:B------:R-:W-:Y:S01]  /*1610*/  IMAD.SHL.U32 R17, R11.reuse, 0x20, RZ ;  /* 0x000000200b117824 */ /* 0x040fe200078e00ff */
[----:B------:R-:W-:Y:S01]  /*1620*/  PLOP3.LUT P1, PT, PT, PT, UP5, 0x80, 0x8 ;  /* 0x000000000008781c */ /* 0x000fe20003f2f058 */
[----:B------:R-:W-:Y:S01]  /*1630*/  UISETP.NE.AND UP1, UPT, UR10, URZ, UPT ;  /* 0x000000ff0a00728c */ /* 0x000fe2000bf25270 */
[----:B------:R-:W-:Y:S01]  /*1640*/  ISETP.NE.AND P4, PT, R10, RZ, P5 ;  /* 0x000000ff0a00720c */ /* 0x000fe20002f85270 */
[----:B------:R-:W-:Y:S01]  /*1650*/  IMAD.SHL.U32 R16, R11, 0x40, RZ ;  /* 0x000000400b107824 */ /* 0x000fe200078e00ff */
[----:B------:R-:W-:Y:S01]  /*1660*/  PLOP3.LUT P1, PT, P1, PT, PT, 0x8, 0x80 ;  /* 0x000000000080781c */ /* 0x000fe20000f2e170 */
[----:B------:R-:W-:Y:S01]  /*1670*/  IMAD.MOV.U32 R15, RZ, RZ, 0x1 ;  /* 0x00000001ff0f7424 */ /* 0x000fe200078e00ff */
[----:B------:R-:W3:Y:S01]  /*1680*/  LDC R0, c[0x0][0x374] ;  /* 0x0000dd00ff007b82 */ /* 0x000ee20000000800 */
[----:B------:R-:W-:Y:S01]  /*1690*/  IMAD.MOV.U32 R14, RZ, RZ, RZ ;  /* 0x000000ffff0e7224 */ /* 0x000fe200078e00ff */
[----:B------:R-:W-:Y:S01]  /*16a0*/  CS2R R12, SRZ ;  /* 0x00000000000c7805 */ /* 0x000fe2000001ff00 */
[----:B------:R-:W-:Y:S01]  /*16b0*/  IMAD.MOV.U32 R10, RZ, RZ, 0x1 ;  /* 0x00000001ff0a7424 */ /* 0x000fe200078e00ff */
[----:B------:R-:W-:Y:S01]  /*16c0*/  LOP3.LUT R17, R17, 0x20, RZ, 0xc0, !PT ;  /* 0x0000002011117812 */ /* 0x000fe200078ec0ff */
[----:B------:R-:W4:Y:S01]  /*16d0*/  LDCU.64 UR30, c[0x0][0x348] ;  /* 0x00006900ff1e77ac */ /* 0x000f220008000a00 */
[----:B-1----:R-:W-:-:S02]  /*16e0*/  UIADD3 UR4, UPT, UPT, UR15, 0xff, URZ ;  /* 0x000000ff0f047890 */ /* 0x002fc4000fffe0ff */
[----:B------:R-:W-:Y:S02]  /*16f0*/  USEL UR7, UR7, 0x2, UP1 ;  /* 0x0000000207077887 */ /* 0x000fe40008800000 */
[----:B------:R-:W-:Y:S01]  /*1700*/  USHF.R.S32.HI UR22, URZ, 0x1f, UR4 ;  /* 0x0000001fff167899 */ /* 0x000fe20008011404 */
[----:B------:R-:W-:-:S03]  /*1710*/  UMOV UR13, URZ ;  /* 0x000000ff000d7c82 */ /* 0x000fc60008000000 */
[----:B------:R-:W-:Y:S02]  /*1720*/  ULEA.HI UR22, UR22, UR4, URZ, 0x8 ;  /* 0x0000000416167291 */ /* 0x000fe4000f8f40ff */
[----:B------:R-:W-:Y:S02]  /*1730*/  UIADD3 UR4, UPT, UPT, UR15, -0x1, URZ ;  /* 0xffffffff0f047890 */ /* 0x000fe4000fffe0ff */
[----:B------:R-:W-:Y:S02]  /*1740*/  USHF.R.S32.HI UR22, URZ, 0x8, UR22 ;  /* 0x00000008ff167899 */ /* 0x000fe40008011416 */
[----:B------:R-:W-:Y:S02]  /*1750*/  UISETP.GE.U32.AND UP2, UPT, UR4, -0x1ff, UPT ;  /* 0xfffffe010400788c */ /* 0x000fe4000bf46070 */
[----:B------:R-:W-:Y:S02]  /*1760*/  UISETP.LT.U32.AND UP0, UPT, UR22, 0x9, UPT ;  /* 0x000000091600788c */ /* 0x000fe4000bf01070 */
[----:B------:R-:W-:-:S02]  /*1770*/  UIADD3 UR15, UPT, UPT, UR15, 0x1fe, URZ ;  /* 0x000001fe0f0f7890 */ /* 0x000fc4000fffe0ff */
[----:B------:R-:W-:-:S04]  /*1780*/  USEL UR21, UR22, 0x9, UP0 ;  /* 0x0000000916157887 */ /* 0x000fc80008000000 */
[----:B------:R-:W-:Y:S02]  /*1790*/  UIADD3 UR6, UPT, UPT, UR21, -0x1, URZ ;  /* 0xffffffff15067890 */ /* 0x000fe4000fffe0ff */
[----:B------:R-:W-:Y:S02]  /*17a0*/  @UP2 UIADD3 UR6, UPT, UPT, UR21, URZ, URZ ;  /* 0x000000ff15062290 */ /* 0x000fe4000fffe0ff */
[----:B------:R-:W-:Y:S02]  /*17b0*/  UIADD3 UR14, UPT, UPT, UR22, -UR21, URZ ;  /* 0x80000015160e7290 */ /* 0x000fe4000fffe0ff */
[----:B------:R-:W-:Y:S02]  /*17c0*/  UIADD3 UR5, UPT, UPT, UR6, 0x1, URZ ;  /* 0x0000000106057890 */ /* 0x000fe4000fffe0ff */
[----:B--2-4-:R-:W-:-:S12]  /*17d0*/  UIADD3 UR6, UPT, UPT, -UR6, URZ, URZ ;  /* 0x000000ff06067290 */ /* 0x014fd8000fffe1ff */
.L_x_43:
[----:B------:R-:W-:Y:S01]  /*17e0*/  UISETP.NE.AND UP0, UPT, UR37, URZ, UPT ;  /* 0x000000ff2500728c */ /* 0x000fe2000bf05270 */
[----:B------:R-:W1:Y:S08]  /*17f0*/  S2UR UR37, SR_CgaCtaId ;  /* 0x00000000002579c3 */ /* 0x000e700000008800 */
[----:B------:R-:W-:Y:S05]  /*1800*/  BRA.U UP0, `(.L_x_24) ;  /* 0x0000000100347547 */ /* 0x000fea000b800000 */
[----:B------:R-:W2:Y:S01]  /*1810*/  S2R R2, SR_CgaCtaId ;  /* 0x0000000000027919 */ /* 0x000ea20000008800 */
[----:B------:R-:W-:-:S04]  /*1820*/  MOV R3, 0x400 ;  /* 0x0000040000037802 */ /* 0x000fc80000000f00 */
[----:B--2---:R-:W-:Y:S02]  /*1830*/  LEA R3, R2, R3, 0x18 ;  /* 0x0000000302037211 */ /* 0x004fe400078ec0ff */
[----:B------:R-:W-:-:S03]  /*1840*/  SHF.L.U32 R2, R10, 0x1f, RZ ;  /* 0x0000001f0a027819 */ /* 0x000fc600000006ff */
[----:B------:R-:W-:-:S04]  /*1850*/  IMAD R3, R12, 0x8, R3 ;  /* 0x000000080c037824 */ /* 0x000fc800078e0203 */
[----:B------:R-:W2:Y:S02]  /*1860*/  SYNCS.PHASECHK.TRANS64.TRYWAIT P0, [R3+URZ+0x120], R2 ;  /* 0x00012002030075a7 */ /* 0x000ea400080011ff */
[----:B--2---:R-:W-:Y:S05]  /*1870*/  @!P0 BRA `(.L_x_25) ;  /* 0x0000005400cc8947 */ /* 0x004fea0003800000 */
.L_x_119:
[----:B------:R-:W-:Y:S01]  /*1880*/  VIADD R12, R12, 0x1 ;  /* 0x000000010c0c7836 */ /* 0x000fe20000000000 */
[----:B------:R2:W-:Y:S04]  /*1890*/  SYNCS.ARRIVE.TRANS64.A1T0 RZ, [R3+URZ+0x110], RZ ;  /* 0x000110ff03ff79a7 */ /* 0x0005e800081000ff */
[----:B------:R-:W-:-:S04]  /*18a0*/  ISETP.NE.AND P0, PT, R12, 0x2, PT ;  /* 0x000000020c00780c */ /* 0x000fc80003f05270 */
[----:B------:R-:W-:Y:S02]  /*18b0*/  SEL R12, R12, RZ, P0 ;  /* 0x000000ff0c0c7207 */ /* 0x000fe40000000000 */
[----:B--2---:R-:W-:-:S04]  /*18c0*/  SEL R3, RZ, 0x1, P0 ;  /* 0x00000001ff037807 */ /* 0x004fc80000000000 */
[----:B------:R-:W-:-:S07]  /*18d0*/  LOP3.LUT R10, R10, R3, RZ, 0x3c, !PT ;  /* 0x000000030a0a7212 */ /* 0x000fce00078e3cff */
.L_x_24:
[----:B------:R-:W-:Y:S01]  /*18e0*/  UMOV UR4, 0x400 ;  /* 0x0000040000047882 */ /* 0x000fe20000000000 */
[----:B------:R-:W-:Y:S01]  /*18f0*/  LEA.HI R3, R97, R97, RZ, 0x1 ;  /* 0x0000006161037211 */ /* 0x000fe200078f08ff */
[----:B-1----:R-:W-:Y:S01]  /*1900*/  ULEA UR4, UR37, UR4, 0x18 ;  /* 0x0000000425047291 */ /* 0x002fe2000f8ec0ff */
[----:B------:R-:W-:Y:S01]  /*1910*/  SHF.L.U32 R2, R15, 0x1f, RZ ;  /* 0x0000001f0f027819 */ /* 0x000fe200000006ff */
[----:B------:R-:W-:Y:S01]  /*1920*/  UISETP.GE.U32.AND UP0, UPT, UR15, 0x1ff, UPT ;  /* 0x000001ff0f00788c */ /* 0x000fe2000bf06070 */
[----:B------:R-:W-:Y:S01]  /*1930*/  R2UR UR35, R16 ;  /* 0x00000000102372ca */ /* 0x000fe200000e0000 */
[----:B------:R-:W-:Y:S01]  /*1940*/  ULEA UR8, UR13, UR4, 0x3 ;  /* 0x000000040d087291 */ /* 0x000fe2000f8e18ff */
[----:B------:R-:W-:Y:S01]  /*1950*/  IMAD.SHL.U32 R3, R3, 0x40, RZ ;  /* 0x0000004003037824 */ /* 0x000fe200078e00ff */
[----:B------:R-:W-:Y:S01]  /*1960*/  R2UR UR19, R17 ;  /* 0x00000000111372ca */ /* 0x000fe200000e0000 */
[----:B------:R-:W-:-:S03]  /*1970*/  UMOV UR23, URZ ;  /* 0x000000ff00177c82 */ /* 0x000fc60008000000 */
[----:B------:R-:W-:-:S03]  /*1980*/  LOP3.LUT R3, R3, 0xffffff80, RZ, 0xc0, !PT ;  /* 0xffffff8003037812 */ /* 0x000fc600078ec0ff */
[----:B------:R1:W2:Y:S01]  /*1990*/  SYNCS.PHASECHK.TRANS64.TRYWAIT P0, [UR8+0x48], R2 ;  /* 0x00004802ff0075a7 */ /* 0x0002a20008001108 */
[----:B------:R-:W-:Y:S02]  /*19a0*/  R2UR UR9, R3 ;  /* 0x00000000030972ca */ /* 0x000fe400000e0000 */
[----:B------:R-:W-:-:S11]  /*19b0*/  R2UR UR8, R98 ;  /* 0x00000000620872ca */ /* 0x000fd600000e0000 */
[----:B------:R-:W-:Y:S02]  /*19c0*/  ULOP3.LUT UR35, UR9, 0x40, UR35, 0xf8, !UPT ;  /* 0x0000004009237892 */ /* 0x000fe4000f8ef823 */
[----:B------:R-:W-:Y:S01]  /*19d0*/  ULEA UR19, UR8, UR19, 0x6 ;  /* 0x0000001308137291 */ /* 0x000fe2000f8e30ff */
[----:B------:R-:W-:Y:S11]  /*19e0*/  BRA.U !UP0, `(.L_x_26) ;  /* 0x0000000108f07547 */ /* 0x000ff6000b800000 */
[----:B------:R-:W-:Y:S01]  /*19f0*/  UMOV UR29, UR6 ;  /* 0x00000006001d7c82 */ /* 0x000fe20008000000 */
[----:B------:R-:W-:Y:S01]  /*1a00*/  UMOV UR44, UR13 ;  /* 0x0000000d002c7c82 */ /* 0x000fe20008000000 */
[----:B------:R-:W-:-:S05]  /*1a10*/  UMOV UR26, 0x80 ;  /* 0x00000080001a7882 */ /* 0x000fca0000000000 */
.L_x_32:
[----:B------:R-:W-:Y:S01]  /*1a20*/  ULEA UR33, UR44, UR4, 0x3 ;  /* 0x000000042c217291 */ /* 0x000fe2000f8e18ff */
[----:B------:R-:W-:Y:S01]  /*1a30*/  @P5 MOV R3, 0xc000 ;  /* 0x0000c00000035802 */ /* 0x000fe20000000f00 */
[----:B-12---:R-:W-:Y:S10]  /*1a40*/  @P0 BRA `(.L_x_27) ;  /* 0x00000000000c0947 */ /* 0x006ff40003800000 */
[----:B------:R-:W-:-:S04]  /*1a50*/  SHF.L.U32 R5, R15, 0x1f, RZ ;  /* 0x0000001f0f057819 */ /* 0x000fc800000006ff */
[----:B------:R-:W2:Y:S02]  /*1a60*/  SYNCS.PHASECHK.TRANS64.TRYWAIT P0, [UR33+0x48], R5 ;  /* 0x00004805ff0075a7 */ /* 0x000ea40008001121 */
[----:B--2---:R-:W-:Y:S05]  /*1a70*/  @!P0 BRA `(.L_x_28) ;  /* 0x0000005400608947 */ /* 0x004fea0003800000 */
.L_x_27:
[----:B------:R2:W-:Y:S01]  /*1a80*/  @P5 SYNCS.ARRIVE.TRANS64 RZ, [UR33], R3 ;  /* 0x00000003ffff59a7 */ /* 0x0005e20008000021 */
[----:B------:R-:W-:Y:S02]  /*1a90*/  ULOP3.LUT UR8, UR7, 0x2, URZ, 0xfc, !UPT ;  /* 0x0000000207087892 */ /* 0x000fe4000f8efcff */
[----:B------:R-:W-:Y:S02]  /*1aa0*/  UIADD3 UR29, UPT, UPT, UR29, 0x1, URZ ;  /* 0x000000011d1d7890 */ /* 0x000fe4000fffe0ff */
[----:B------:R-:W-:Y:S02]  /*1ab0*/  UISETP.NE.AND UP0, UPT, UR8, 0x2, UPT ;  /* 0x000000020800788c */ /* 0x000fe4000bf05270 */
[----:B------:R-:W-:-:S07]  /*1ac0*/  UISETP.NE.AND UP2, UPT, UR29, 0x1, UPT ;  /* 0x000000011d00788c */ /* 0x000fce000bf45270 */
[----:B------:R-:W-:Y:S05]  /*1ad0*/  BRA.U UP0, `(.L_x_29) ;  /* 0x0000000100047547 */ /* 0x000fea000b800000 */
[----:B------:R-:W-:Y:S05]  /*1ae0*/  BPT.TRAP 0x1 ;  /* 0x000000040000795c */ /* 0x000fea0000300000 */
.L_x_29:
[----:B------:R-:W-:Y:S04]  /*1af0*/  BSSY.RECONVERGENT B0, `(.L_x_30) ;  /* 0x0000003000007945 */ /* 0x000fe80003800200 */
[----:B------:R-:W-:Y:S05]  /*1b00*/  @!P4 BRA `(.L_x_31) ;  /* 0x000000000004c947 */ /* 0x000fea0003800000 */
[----:B------:R-:W-:Y:S05]  /*1b10*/  BPT.TRAP 0x1 ;  /* 0x000000040000795c */ /* 0x000fea0000300000 */
.L_x_31:
[----:B------:R-:W-:Y:S05]  /*1b20*/  BSYNC.RECONVERGENT B0 ;  /* 0x0000000000007941 */ /* 0x000fea0003800200 */
.L_x_30:
[----:B------:R-:W-:Y:S02]  /*1b30*/  UIADD3 UR13, UPT, UPT, UR44, 0x1, URZ ;  /* 0x000000012c0d7890 */ /* 0x000fe4000fffe0ff */
[----:B------:R-:W-:Y:S02]  /*1b40*/  ULEA UR24, UR44, UR4, 0xe ;  /* 0x000000042c187291 */ /* 0x000fe4000f8e70ff */
[----:B------:R-:W-:Y:S02]  /*1b50*/  UISETP.NE.AND UP0, UPT, UR13, 0x9, UPT ;  /* 0x000000090d00788c */ /* 0x000fe4000bf05270 */
[----:B------:R-:W-:Y:S02]  /*1b60*/  UIADD3 UR42, UP1, UPT, UR30, 0x80, URZ ;  /* 0x000000801e2a7890 */ /* 0x000fe4000ff3e0ff */
[----:B------:R-:W-:Y:S02]  /*1b70*/  USEL UR9, URZ, 0x1, UP0 ;  /* 0x00000001ff097887 */ /* 0x000fe40008000000 */
[----:B------:R-:W-:-:S02]  /*1b80*/  USEL UR13, UR13, URZ, UP0 ;  /* 0x000000ff0d0d7287 */ /* 0x000fc40008000000 */
[----:B------:R-:W-:Y:S02]  /*1b90*/  UIADD3 UR40, UP0, UPT, UR30, 0x180, URZ ;  /* 0x000001801e287890 */ /* 0x000fe4000ff1e0ff */
[----:B------:R-:W-:Y:S01]  /*1ba0*/  ULEA UR8, UR13, UR4, 0x3 ;  /* 0x000000040d087291 */ /* 0x000fe2000f8e18ff */
[----:B------:R-:W-:Y:S01]  /*1bb0*/  LOP3.LUT R15, R15, UR9, RZ, 0x3c, !PT ;  /* 0x000000090f0f7c12 */ /* 0x000fe2000f8e3cff */
[----:B------:R-:W-:Y:S02]  /*1bc0*/  UIADD3 UR34, UPT, UPT, UR26, -0x80, URZ ;  /* 0xffffff801a227890 */ /* 0x000fe4000fffe0ff */
[----:B------:R-:W-:Y:S01]  /*1bd0*/  ULOP3.LUT UR33, UR33, 0xfefffff8, URZ, 0xc0, !UPT ;  /* 0xfefffff821217892 */ /* 0x000fe2000f8ec0ff */
[----:B-1----:R-:W-:Y:S01]  /*1be0*/  SHF.L.U32 R2, R15, 0x1f, RZ ;  /* 0x0000001f0f027819 */ /* 0x002fe200000006ff */
[----:B------:R-:W-:Y:S02]  /*1bf0*/  UIADD3.X UR43, UPT, UPT, URZ, UR31, URZ, UP1, !UPT ;  /* 0x0000001fff2b7290 */ /* 0x000fe40008ffe4ff */
[----:B------:R-:W-:Y:S01]  /*1c00*/  UIADD3 UR32, UPT, UPT, UR24, 0x2400, URZ ;  /* 0x0000240018207890 */ /* 0x000fe2000fffe0ff */
[----:B------:R4:W1:Y:S01]  /*1c10*/  SYNCS.PHASECHK.TRANS64.TRYWAIT P0, [UR8+0x48], R2 ;  /* 0x00004802ff0075a7 */ /* 0x0008620008001108 */
[----:B------:R-:W-:-:S02]  /*1c20*/  ULEA UR8, UR44, UR4, 0xd ;  /* 0x000000042c087291 */ /* 0x000fc4000f8e68ff */
[----:B------:R-:W-:Y:S02]  /*1c30*/  UIADD3 UR24, UPT, UPT, UR24, 0x4400, URZ ;  /* 0x0000440018187890 */ /* 0x000fe4000fffe0ff */
[----:B------:R-:W-:Y:S02]  /*1c40*/  UIADD3.X UR41, UPT, UPT, URZ, UR31, URZ, UP0, !UPT ;  /* 0x0000001fff297290 */ /* 0x000fe400087fe4ff */
[----:B------:R-:W-:Y:S02]  /*1c50*/  UIADD3 UR16, UPT, UPT, UR8, 0x26400, URZ ;  /* 0x0002640008107890 */ /* 0x000fe4000fffe0ff */
[----:B------:R-:W-:Y:S01]  /*1c60*/  UIADD3 UR8, UPT, UPT, UR8, 0x27400, URZ ;  /* 0x0002740008087890 */ /* 0x000fe2000fffe0ff */
[----:B------:R-:W-:Y:S01]  /*1c70*/  UMOV UR38, 0x0 ;  /* 0x0000000000267882 */ /* 0x000fe20000000000 */
[----:B------:R-:W-:Y:S01]  /*1c80*/  UMOV UR39, 0x10000000 ;  /* 0x1000000000277882 */ /* 0x000fe20000000000 */
[----:B------:R-:W-:Y:S01]  /*1c90*/  UMOV UR27, UR35 ;  /* 0x00000023001b7c82 */ /* 0x000fe20008000000 */
[----:B------:R-:W-:Y:S01]  /*1ca0*/  UMOV UR28, UR36 ;  /* 0x00000024001c7c82 */ /* 0x000fe20008000000 */
[----:B------:R-:W-:Y:S01]  /*1cb0*/  UMOV UR25, UR33 ;  /* 0x0000002100197c82 */ /* 0x000fe20008000000 */
[----:B------:R-:W-:Y:S01]  /*1cc0*/  UMOV UR20, UR36 ;  /* 0x0000002400147c82 */ /* 0x000fe20008000000 */
[----:B------:R-:W-:Y:S01]  /*1cd0*/  UMOV UR17, UR33 ;  /* 0x0000002100117c82 */ /* 0x000fe20008000000 */
[----:B------:R-:W-:Y:S01]  /*1ce0*/  UMOV UR18, UR34 ;  /* 0x0000002200127c82 */ /* 0x000fe20008000000 */
[----:B------:R-:W-:Y:S01]  /*1cf0*/  UTMALDG.3D.2CTA [UR32], [UR42], desc[UR38] ;  /* 0x000026202a0075b4 */ /* 0x000fe20008211000 */
[----:B------:R-:W-:Y:S01]  /*1d00*/  UMOV UR10, UR26 ;  /* 0x0000001a000a7c82 */ /* 0x000fe20008000000 */
[----:B------:R-:W-:Y:S01]  /*1d10*/  UMOV UR11, UR19 ;  /* 0x00000013000b7c82 */ /* 0x000fe20008000000 */
[----:B------:R-:W-:Y:S01]  /*1d20*/  UMOV UR12, UR36 ;  /* 0x00000024000c7c82 */ /* 0x000fe20008000000 */
[----:B------:R-:W-:Y:S01]  /*1d30*/  UMOV UR9, UR33 ;  /* 0x0000002100097c82 */ /* 0x000fe20008000000 */
[----:B------:R-:W-:Y:S01]  /*1d40*/  UMOV UR23, UR5 ;  /* 0x0000000500177c82 */ /* 0x000fe20008000000 */
[----:B------:R-:W-:Y:S01]  /*1d50*/  UMOV UR44, UR13 ;  /* 0x0000000d002c7c82 */ /* 0x000fe20008000000 */
[----:B------:R2:W-:Y:S01]  /*1d60*/  UTMALDG.3D.2CTA [UR24], [UR42], desc[UR38] ;  /* 0x000026182a0075b4 */ /* 0x0005e20008211000 */
[----:B------:R4:W-:Y:S01]  /*1d70*/  UTMALDG.3D.2CTA [UR16], [UR40], desc[UR38] ;  /* 0x00002610280075b4 */ /* 0x0009e20008211000 */
[----:B------:R4:W-:Y:S01]  /*1d80*/  UTMALDG.3D.2CTA [UR8], [UR40], desc[UR38] ;  /* 0x00002608280075b4 */ /* 0x0009e20008211000 */
[----:B--2---:R-:W-:Y:S01]  /*1d90*/  UIADD3 UR26, UPT, UPT, UR26, 0x100, URZ ;  /* 0x000001001a1a7890 */ /* 0x004fe2000fffe0ff */
[----:B----4-:R-:W-:Y:S11]  /*1da0*/  BRA.U UP2, `(.L_x_32) ;  /* 0xfffffffd021c7547 */ /* 0x010ff6000b83ffff */
.L_x_26:
[----:B------:R-:W-:Y:S01]  /*1db0*/  ULEA UR8, UR13, UR4, 0x3 ;  /* 0x000000040d087291 */ /* 0x000fe2000f8e18ff */
[----:B-1----:R-:W-:Y:S01]  /*1dc0*/  SHF.L.U32 R2, R15, 0x1f, RZ ;  /* 0x0000001f0f027819 */ /* 0x002fe200000006ff */
[----:B------:R-:W-:Y:S01]  /*1dd0*/  @!P1 SYNCS.ARRIVE.TRANS64.A1T0 RZ, [UR4+0xa8], RZ ;  /* 0x0000a8ffffff99a7 */ /* 0x000fe20008100004 */
[----:B------:R-:W-:-:S06]  /*1de0*/  UISETP.GT.AND UP0, UPT, UR22, UR21, UPT ;  /* 0x000000151600728c */ /* 0x000fcc000bf04270 */
[----:B--2---:R1:W2:Y:S03]  /*1df0*/  SYNCS.PHASECHK.TRANS64.TRYWAIT P0, [UR8+0x48], R2 ;  /* 0x00004802ff0075a7 */ /* 0x0042a60008001108 */
[----:B------:R-:W-:Y:S05]  /*1e00*/  BRA.U !UP0, `(.L_x_33) ;  /* 0x0000000108e87547 */ /* 0x000fea000b800000 */
[----:B------:R-:W-:Y:S01]  /*1e10*/  UIADD3 UR29, UPT, UPT, UR14, UR23, URZ ;  /* 0x000000170e1d7290 */ /* 0x000fe2000fffe0ff */
[----:B------:R-:W-:-:S11]  /*1e20*/  UMOV UR44, UR13 ;  /* 0x0000000d002c7c82 */ /* 0x000fd60008000000 */
.L_x_39:
[----:B------:R-:W-:Y:S01]  /*1e30*/  ULEA UR33, UR44, UR4, 0x3 ;  /* 0x000000042c217291 */ /* 0x000fe2000f8e18ff */
[----:B--2---:R-:W-:Y:S01]  /*1e40*/  @P5 MOV R3, 0xc000 ;  /* 0x0000c00000035802 */ /* 0x004fe20000000f00 */
[----:B-12---:R-:W-:Y:S10]  /*1e50*/  @P0 BRA `(.L_x_34) ;  /* 0x00000000000c0947 */ /* 0x006ff40003800000 */
[----:B------:R-:W-:-:S04]  /*1e60*/  SHF.L.U32 R5, R15, 0x1f, RZ ;  /* 0x0000001f0f057819 */ /* 0x000fc800000006ff */
[----:B------:R-:W2:Y:S02]  /*1e70*/  SYNCS.PHASECHK.TRANS64.TRYWAIT P0, [UR33+0x48], R5 ;  /* 0x00004805ff0075a7 */ /* 0x000ea40008001121 */
[----:B--2---:R-:W-:Y:S05]  /*1e80*/  @!P0 BRA `(.L_x_35) ;  /* 0x0000005000748947 */ /* 0x004fea0003800000 */
.L_x_34:
[----:B------:R2:W-:Y:S01]  /*1e90*/  @P5 SYNCS.ARRIVE.TRANS64 RZ, [UR33], R3 ;  /* 0x00000003ffff59a7 */ /* 0x0005e20008000021 */
[----:B------:R-:W-:-:S04]  /*1ea0*/  ULOP3.LUT UR8, UR7, 0x2, URZ, 0xfc, !UPT ;  /* 0x0000000207087892 */ /* 0x000fc8000f8efcff */
[----:B------:R-:W-:-:S09]  /*1eb0*/  UISETP.NE.AND UP0, UPT, UR8, 0x2, UPT ;  /* 0x000000020800788c */ /* 0x000fd2000bf05270 */
[----:B------:R-:W-:Y:S05]  /*1ec0*/  BRA.U UP0, `(.L_x_36) ;  /* 0x0000000100047547 */ /* 0x000fea000b800000 */
[----:B------:R-:W-:Y:S05]  /*1ed0*/  BPT.TRAP 0x1 ;  /* 0x000000040000795c */ /* 0x000fea0000300000 */
.L_x_36:
[----:B------:R-:W-:Y:S04]  /*1ee0*/  BSSY.RECONVERGENT B0, `(.L_x_37) ;  /* 0x0000003000007945 */ /* 0x000fe80003800200 */
[----:B------:R-:W-:Y:S05]  /*1ef0*/  @!P4 BRA `(.L_x_38) ;  /* 0x000000000004c947 */ /* 0x000fea0003800000 */
[----:B------:R-:W-:Y:S05]  /*1f00*/  BPT.TRAP 0x1 ;  /* 0x000000040000795c */ /* 0x000fea0000300000 */
.L_x_38:
[----:B------:R-:W-:Y:S05]  /*1f10*/  BSYNC.RECONVERGENT B0 ;  /* 0x0000000000007941 */ /* 0x000fea0003800200 */
.L_x_37:
[----:B------:R-:W-:Y:S02]  /*1f20*/  UIADD3 UR13, UPT, UPT, UR44, 0x1, URZ ;  /* 0x000000012c0d7890 */ /* 0x000fe4000fffe0ff */
[----:B------:R-:W-:Y:S02]  /*1f30*/  ULEA UR24, UR44, UR4, 0xe ;  /* 0x000000042c187291 */ /* 0x000fe4000f8e70ff */
[----:B------:R-:W-:Y:S02]  /*1f40*/  UISETP.NE.AND UP0, UPT, UR13, 0x9, UPT ;  /* 0x000000090d00788c */ /* 0x000fe4000bf05270 */
[----:B------:R-:W-:Y:S02]  /*1f50*/  UIADD3 UR42, UP1, UPT, UR30, 0x80, URZ ;  /* 0x000000801e2a7890 */ /* 0x000fe4000ff3e0ff */
[----:B------:R-:W-:Y:S02]  /*1f60*/  USEL UR9, URZ, 0x1, UP0 ;  /* 0x00000001ff097887 */ /* 0x000fe40008000000 */
[----:B------:R-:W-:-:S02]  /*1f70*/  USEL UR13, UR13, URZ, UP0 ;  /* 0x000000ff0d0d7287 */ /* 0x000fc40008000000 */
[----:B------:R-:W-:Y:S02]  /*1f80*/  USHF.L.U32 UR34, UR23, 0x8, URZ ;  /* 0x0000000817227899 */ /* 0x000fe400080006ff */
[----:B------:R-:W-:Y:S01]  /*1f90*/  ULEA UR8, UR13, UR4, 0x3 ;  /* 0x000000040d087291 */ /* 0x000fe2000f8e18ff */
[----:B------:R-:W-:Y:S01]  /*1fa0*/  LOP3.LUT R15, R15, UR9, RZ, 0x3c, !PT ;  /* 0x000000090f0f7c12 */ /* 0x000fe2000f8e3cff */
[----:B------:R-:W-:Y:S02]  /*1fb0*/  UIADD3 UR40, UP0, UPT, UR30, 0x180, URZ ;  /* 0x000001801e287890 */ /* 0x000fe4000ff1e0ff */
[----:B------:R-:W-:Y:S01]  /*1fc0*/  ULOP3.LUT UR33, UR33, 0xfefffff8, URZ, 0xc0, !UPT ;  /* 0xfefffff821217892 */ /* 0x000fe2000f8ec0ff */
[----:B-1----:R-:W-:Y:S01]  /*1fd0*/  SHF.L.U32 R2, R15, 0x1f, RZ ;  /* 0x0000001f0f027819 */ /* 0x002fe200000006ff */
[----:B------:R-:W-:Y:S02]  /*1fe0*/  UIADD3.X UR43, UPT, UPT, URZ, UR31, URZ, UP1, !UPT ;  /* 0x0000001fff2b7290 */ /* 0x000fe40008ffe4ff */
[----:B------:R-:W-:Y:S01]  /*1ff0*/  UIADD3 UR32, UPT, UPT, UR24, 0x2400, URZ ;  /* 0x0000240018207890 */ /* 0x000fe2000fffe0ff */
[----:B------:R4:W1:Y:S01]  /*2000*/  SYNCS.PHASECHK.TRANS64.TRYWAIT P0, [UR8+0x48], R2 ;  /* 0x00004802ff0075a7 */ /* 0x0008620008001108 */
[----:B------:R-:W-:-:S02]  /*2010*/  ULEA UR8, UR44, UR4, 0xd ;  /* 0x000000042c087291 */ /* 0x000fc4000f8e68ff */
[----:B------:R-:W-:Y:S02]  /*2020*/  UIADD3 UR26, UPT, UPT, UR34, 0x80, URZ ;  /* 0x00000080221a7890 */ /* 0x000fe4000fffe0ff */
        /* <DEDUP_REMOVED lines=12> */
[----:B------:R4:W-:Y:S01]  /*20f0*/  UTMALDG.3D.2CTA [UR32], [UR42], desc[UR38] ;  /* 0x000026202a0075b4 */ /* 0x0009e20008211000 */
[----:B------:R-:W-:Y:S01]  /*2100*/  UMOV UR11, UR19 ;  /* 0x00000013000b7c82 */ /* 0x000fe20008000000 */
[----:B------:R-:W-:Y:S01]  /*2110*/  UMOV UR12, UR36 ;  /* 0x00000024000c7c82 */ /* 0x000fe20008000000 */
[----:B------:R-:W-:Y:S01]  /*2120*/  UMOV UR9, UR33 ;  /* 0x0000002100097c82 */ /* 0x000fe20008000000 */
[----:B------:R-:W-:Y:S01]  /*2130*/  UMOV UR10, UR26 ;  /* 0x0000001a000a7c82 */ /* 0x000fe20008000000 */
[----:B------:R-:W-:Y:S01]  /*2140*/  UIADD3 UR23, UPT, UPT, UR23, 0x1, URZ ;  /* 0x0000000117177890 */ /* 0x000fe2000fffe0ff */
[----:B------:R-:W-:Y:S01]  /*2150*/  UMOV UR44, UR13 ;  /* 0x0000000d002c7c82 */ /* 0x000fe20008000000 */
[----:B------:R4:W-:Y:S02]  /*2160*/  UTMALDG.3D.2CTA [UR24], [UR42], desc[UR38] ;  /* 0x000026182a0075b4 */ /* 0x0009e40008211000 */
[----:B------:R-:W-:Y:S01]  /*2170*/  UISETP.NE.AND UP0, UPT, UR23, UR29, UPT ;  /* 0x0000001d1700728c */ /* 0x000fe2000bf05270 */
[----:B------:R4:W-:Y:S01]  /*2180*/  UTMALDG.3D.2CTA [UR16], [UR40], desc[UR38] ;  /* 0x00002610280075b4 */ /* 0x0009e20008211000 */
[----:B------:R4:W-:Y:S07]  /*2190*/  UTMALDG.3D.2CTA [UR8], [UR40], desc[UR38] ;  /* 0x00002608280075b4 */ /* 0x0009ee0008211000 */
[----:B----4-:R-:W-:Y:S05]  /*21a0*/  BRA.U UP0, `(.L_x_39) ;  /* 0xfffffffd00207547 */ /* 0x010fea000b83ffff */
.L_x_33:
[C---:B-1----:R-:W-:Y:S01]  /*21b0*/  LEA R2, R14.reuse, UR4, 0x3 ;  /* 0x000000040e027c11 */ /* 0x042fe2000f8e18ff */
[----:B------:R-:W-:Y:S01]  /*21c0*/  NOP ;  /* 0x0000000000007918 */ /* 0x000fe20000000000 */
[----:B--2---:R-:W-:Y:S02]  /*21d0*/  SHF.L.U32 R3, R13, 0x1f, RZ ;  /* 0x0000001f0d037819 */ /* 0x004fe400000006ff */
[----:B------:R-:W-:Y:S02]  /*21e0*/  LEA R4, R14, UR4, 0x4 ;  /* 0x000000040e047c11 */ /* 0x000fe4000f8e20ff */
[----:B------:R-:W1:Y:S02]  /*21f0*/  SYNCS.PHASECHK.TRANS64.TRYWAIT P0, [R2+URZ+0xb0], R3 ;  /* 0x0000b003020075a7 */ /* 0x000e6400080011ff */
[----:B-1----:R-:W-:Y:S05]  /*2200*/  @!P0 BRA `(.L_x_40) ;  /* 0x0000004c00ac8947 */ /* 0x002fea0003800000 */
.L_x_122:
[----:B------:R-:W2:Y:S01]  /*2210*/  LDS.128 R4, [R4+0x140] ;  /* 0x0001400004047984 */ /* 0x000ea20000000c00 */
[----:B------:R-:W-:Y:S01]  /*2220*/  ISETP.GE.AND P0, PT, R40, 0x1, PT ;  /* 0x000000012800780c */ /* 0x000fe20003f06270 */
[----:B-1----:R-:W-:Y:S01]  /*2230*/  VIADD R2, R2, 0xc0 ;  /* 0x000000c002027836 */ /* 0x002fe20000000000 */
[----:B------:R-:W-:Y:S01]  /*2240*/  @!PT LDS RZ, [RZ] ;  /* 0x00000000fffff984 */ /* 0x000fe20000000800 */
[----:B------:R-:W-:Y:S01]  /*2250*/  @!PT LDS RZ, [RZ] ;  /* 0x00000000fffff984 */ /* 0x000fe20000000800 */
[----:B------:R-:W-:Y:S01]  /*2260*/  @!PT LDS RZ, [RZ] ;  /* 0x00000000fffff984 */ /* 0x000fe20000000800 */
[----:B------:R-:W-:Y:S01]  /*2270*/  @!PT LDS RZ, [RZ] ;  /* 0x00000000fffff984 */ /* 0x000fe20000000800 */
[----:B------:R1:W-:Y:S06]  /*2280*/  MEMBAR.ALL.CTA ;  /* 0x0000000000007992 */ /* 0x0003ec0000008000 */
[----:B-1----:R-:W1:Y:S01]  /*2290*/  FENCE.VIEW.ASYNC.S ;  /* 0x00000000000073c6 */ /* 0x002e620000000000 */
[----:B------:R-:W-:-:S04]  /*22a0*/  PRMT R2, RZ, 0x654, R2 ;  /* 0x00000654ff027816 */ /* 0x000fc80000000002 */
[----:B-1----:R1:W-:Y:S01]  /*22b0*/  SYNCS.ARRIVE.TRANS64.RED.A1T0 RZ, [R2+URZ], RZ ;  /* 0x000000ff02ff79a7 */ /* 0x0023e200081004ff */
[----:B--2---:R-:W-:-:S13]  /*22c0*/  LOP3.LUT P2, RZ, R6, 0x1, RZ, 0xc0, !PT ;  /* 0x0000000106ff7812 */ /* 0x004fda000784c0ff */
[----:B------:R-:W-:Y:S01]  /*22d0*/  @P2 SHF.R.U32.HI R3, RZ, 0x10, R5 ;  /* 0x00000010ff032819 */ /* 0x000fe20000011605 */
[----:B------:R-:W-:Y:S01]  /*22e0*/  VOTEU.ANY UP0, P2 ;  /* 0x0000000000ff7886 */ /* 0x000fe20001000100 */
[----:B------:R-:W-:Y:S02]  /*22f0*/  @P2 MOV R11, R4 ;  /* 0x00000004000b2202 */ /* 0x000fe40000000f00 */
[----:B------:R-:W-:Y:S02]  /*2300*/  @P2 R2UR.BROADCAST UR8, R3 ;  /* 0x00000000030822ca */ /* 0x000fe400008e0000 */
[----:B------:R-:W-:-:S11]  /*2310*/  @P2 LOP3.LUT R8, R5, 0xffff, RZ, 0xc0, !PT ;  /* 0x0000ffff05082812 */ /* 0x000fd600078ec0ff */
[----:B------:R-:W-:Y:S01]  /*2320*/  @UP0 UMOV UR36, UR8 ;  /* 0x0000000800240c82 */ /* 0x000fe20008000000 */
[----:B-1----:R-:W-:Y:S05]  /*2330*/  @!P0 BRA `(.L_x_41) ;  /* 0x0000000000b88947 */ /* 0x002fea0003800000 */
[----:B------:R-:W3:Y:S01]  /*2340*/  LDC.64 R4, c[0x0][0xb18] ;  /* 0x0002c600ff047b82 */ /* 0x000ee20000000a00 */
[----:B------:R-:W-:-:S07]  /*2350*/  ISETP.NE.AND P3, PT, R40, 0x1, PT ;  /* 0x000000012800780c */ /* 0x000fce0003f65270 */
[----:B------:R-:W1:Y:S08]  /*2360*/  LDC.64 R6, c[0x0][0xb10] ;  /* 0x0002c400ff067b82 */ /* 0x000e700000000a00 */
[----:B------:R-:W2:Y:S08]  /*2370*/  LDC R18, c[0x0][0xb20] ;  /* 0x0002c800ff127b82 */ /* 0x000eb00000000800 */
[----:B------:R-:W4:Y:S01]  /*2380*/  LDC R20, c[0x0][0xb0c] ;  /* 0x0002c300ff147b82 */ /* 0x000f220000000800 */
[----:B---3--:R-:W-:Y:S01]  /*2390*/  IMAD.HI.U32 R19, R0, R5, RZ ;  /* 0x0000000500137227 */ /* 0x008fe200078e00ff */
[----:B------:R-:W-:-:S03]  /*23a0*/  ISETP.NE.AND P0, PT, R4, 0x1, PT ;  /* 0x000000010400780c */ /* 0x000fc60003f05270 */
[----:B------:R-:W-:-:S03]  /*23b0*/  IMAD.HI.U32 R5, R8, R5, RZ ;  /* 0x0000000508057227 */ /* 0x000fc600078e00ff */
[----:B------:R-:W3:Y:S01]  /*23c0*/  LDC.64 R2, c[0x0][0xb28] ;  /* 0x0002ca00ff027b82 */ /* 0x000ee20000000a00 */
[----:B-1----:R-:W-:-:S04]  /*23d0*/  IMAD.HI.U32 R22, R9, R6, RZ ;  /* 0x0000000609167227 */ /* 0x002fc800078e00ff */
[----:B------:R-:W-:Y:S01]  /*23e0*/  IMAD.HI.U32 R24, R11, R6, RZ ;  /* 0x000000060b187227 */ /* 0x000fe200078e00ff */
[----:B------:R-:W-:Y:S02]  /*23f0*/  SHF.R.U32.HI R22, RZ, R7, R22 ;  /* 0x00000007ff167219 */ /* 0x000fe40000011616 */
[-C--:B--2---:R-:W-:Y:S02]  /*2400*/  SHF.R.U32.HI R19, RZ, R18.reuse, R19 ;  /* 0x00000012ff137219 */ /* 0x084fe40000011613 */
[----:B------:R-:W-:Y:S02]  /*2410*/  SHF.R.U32.HI R5, RZ, R18, R5 ;  /* 0x00000012ff057219 */ /* 0x000fe40000011605 */
[----:B------:R-:W-:Y:S02]  /*2420*/  SEL R19, R0, R19, !P0 ;  /* 0x0000001300137207 */ /* 0x000fe40004000000 */
[----:B------:R-:W-:Y:S02]  /*2430*/  SHF.R.U32.HI R24, RZ, R7, R24 ;  /* 0x00000007ff187219 */ /* 0x000fe40000011618 */
[----:B----4-:R-:W-:-:S02]  /*2440*/  ISETP.NE.AND P1, PT, R20, 0x1, PT ;  /* 0x000000011400780c */ /* 0x010fc40003f25270 */
[----:B------:R-:W-:Y:S02]  /*2450*/  SEL R5, R8, R5, !P0 ;  /* 0x0000000508057207 */ /* 0x000fe40004000000 */
[----:B------:R-:W-:Y:S02]  /*2460*/  SEL R21, R9, R22, !P1 ;  /* 0x0000001609157207 */ /* 0x000fe40004800000 */
[----:B------:R-:W-:Y:S01]  /*2470*/  SEL R7, R11, R24, !P1 ;  /* 0x000000180b077207 */ /* 0x000fe20004800000 */
[----:B---3--:R-:W-:-:S04]  /*2480*/  IMAD.HI.U32 R22, R19, R2, RZ ;  /* 0x0000000213167227 */ /* 0x008fc800078e00ff */
[----:B------:R-:W-:Y:S01]  /*2490*/  IMAD.HI.U32 R6, R21, R2, RZ ;  /* 0x0000000215067227 */ /* 0x000fe200078e00ff */
[----:B------:R-:W-:-:S04]  /*24a0*/  @P3 SHF.R.U32.HI R19, RZ, R3, R22 ;  /* 0x00000003ff133219 */ /* 0x000fc80000011616 */
[----:B------:R-:W-:Y:S01]  /*24b0*/  @P3 SHF.R.U32.HI R21, RZ, R3, R6 ;  /* 0x00000003ff153219 */ /* 0x000fe20000011606 */
[----:B------:R-:W-:-:S04]  /*24c0*/  IMAD R19, R40, R19, RZ ;  /* 0x0000001328137224 */ /* 0x000fc800078e02ff */
[----:B------:R-:W-:Y:S01]  /*24d0*/  IMAD R6, R40, R21, RZ ;  /* 0x0000001528067224 */ /* 0x000fe200078e02ff */
[C---:B------:R-:W-:Y:S02]  /*24e0*/  ISETP.GE.AND P0, PT, R5.reuse, R19, PT ;  /* 0x000000130500720c */ /* 0x040fe40003f06270 */
[----:B------:R-:W-:Y:S02]  /*24f0*/  IADD3 R19, PT, PT, -R5, RZ, RZ ;  /* 0x000000ff05137210 */ /* 0x000fe40007ffe1ff */
[----:B------:R-:W-:Y:S01]  /*2500*/  ISETP.GE.OR P0, PT, R7, R6, P0 ;  /* 0x000000060700720c */ /* 0x000fe20000706670 */
[----:B------:R-:W-:-:S04]  /*2510*/  IMAD.HI.U32 R6, R5, R2, RZ ;  /* 0x0000000205067227 */ /* 0x000fc800078e00ff */
[----:B------:R-:W-:Y:S01]  /*2520*/  IMAD R8, R4, R19, R8 ;  /* 0x0000001304087224 */ /* 0x000fe200078e0208 */
[----:B------:R-:W-:-:S04]  /*2530*/  SHF.R.U32.HI R6, RZ, R3, R6 ;  /* 0x00000003ff067219 */ /* 0x000fc80000011606 */
[----:B------:R-:W-:-:S03]  /*2540*/  SEL R6, R5, R6, !P3 ;  /* 0x0000000605067207 */ /* 0x000fc60005800000 */
[----:B------:R-:W-:-:S04]  /*2550*/  @!P0 IMAD.HI.U32 R18, R7, R2, RZ ;  /* 0x0000000207128227 */ /* 0x000fc800078e00ff */
[----:B------:R-:W-:Y:S01]  /*2560*/  IMAD.MOV R2, RZ, RZ, -R6 ;  /* 0x000000ffff027224 */ /* 0x000fe200078e0a06 */
[----:B------:R-:W-:-:S03]  /*2570*/  @!P0 SHF.R.U32.HI R18, RZ, R3, R18 ;  /* 0x00000003ff128219 */ /* 0x000fc60000011612 */
[----:B------:R-:W-:Y:S01]  /*2580*/  IMAD R2, R40, R2, R5 ;  /* 0x0000000228027224 */ /* 0x000fe200078e0205 */
        /* <DEDUP_REMOVED lines=9> */
.L_x_41:
[----:B------:R-:W1:Y:S02]  /*2620*/  LDCU UR8, c[0x0][0xb30] ;  /* 0x00016600ff0877ac */ /* 0x000e640008000800 */
[----:B-1----:R-:W-:-:S09]  /*2630*/  UISETP.NE.AND UP0, UPT, UR8, 0x1, UPT ;  /* 0x000000010800788c */ /* 0x002fd2000bf05270 */
[----:B------:R-:W-:Y:S05]  /*2640*/  BRA.U UP0, `(.L_x_42) ;  /* 0x0000000100407547 */ /* 0x000fea000b800000 */
[----:B------:R-:W1:Y:S08]  /*2650*/  LDC.64 R4, c[0x0][0xb10] ;  /* 0x0002c400ff047b82 */ /* 0x000e700000000a00 */
[----:B------:R-:W2:Y:S08]  /*2660*/  LDC.64 R2, c[0x0][0xb18] ;  /* 0x0002c600ff027b82 */ /* 0x000eb00000000a00 */
[----:B------:R-:W4:Y:S08]  /*2670*/  LDC R6, c[0x0][0xb20] ;  /* 0x0002c800ff067b82 */ /* 0x000f300000000800 */
[----:B------:R-:W3:Y:S01]  /*2680*/  LDC R18, c[0x0][0xb0c] ;  /* 0x0002c300ff127b82 */ /* 0x000ee20000000800 */
[----:B-1----:R-:W-:-:S05]  /*2690*/  IMAD.HI.U32 R4, R11, R4, RZ ;  /* 0x000000040b047227 */ /* 0x002fca00078e00ff */
[----:B------:R-:W-:Y:S01]  /*26a0*/  SHF.R.U32.HI R4, RZ, R5, R4 ;  /* 0x00000005ff047219 */ /* 0x000fe20000011604 */
[----:B--2---:R-:W-:Y:S01]  /*26b0*/  IMAD.HI.U32 R3, R8, R3, RZ ;  /* 0x0000000308037227 */ /* 0x004fe200078e00ff */
[----:B------:R-:W-:-:S04]  /*26c0*/  ISETP.NE.AND P0, PT, R2, 0x1, PT ;  /* 0x000000010200780c */ /* 0x000fc80003f05270 */
[----:B----4-:R-:W-:-:S04]  /*26d0*/  SHF.R.U32.HI R3, RZ, R6, R3 ;  /* 0x00000006ff037219 */ /* 0x010fc80000011603 */
[----:B------:R-:W-:Y:S02]  /*26e0*/  SEL R3, R8, R3, !P0 ;  /* 0x0000000308037207 */ /* 0x000fe40004000000 */
[----:B---3--:R-:W-:-:S04]  /*26f0*/  ISETP.NE.AND P1, PT, R18, 0x1, PT ;  /* 0x000000011200780c */ /* 0x008fc80003f25270 */
[----:B------:R-:W-:-:S05]  /*2700*/  SEL R4, R11, R4, !P1 ;  /* 0x000000040b047207 */ /* 0x000fca0004800000 */
[----:B------:R-:W-:Y:S02]  /*2710*/  IMAD.IADD R5, R3, 0x1, -R4 ;  /* 0x0000000103057824 */ /* 0x000fe400078e0a04 */
[----:B------:R-:W-:Y:S02]  /*2720*/  IMAD.IADD R3, R4, 0x1, -R3 ;  /* 0x0000000104037824 */ /* 0x000fe400078e0a03 */
[----:B------:R-:W-:Y:S02]  /*2730*/  IMAD R11, R5, R18, R11 ;  /* 0x00000012050b7224 */ /* 0x000fe400078e020b */
[----:B------:R-:W-:-:S07]  /*2740*/  IMAD R8, R3, R2, R8 ;  /* 0x0000000203087224 */ /* 0x000fce00078e0208 */
.L_x_42:
[----:B------:R-:W-:Y:S01]  /*2750*/  VIADD R14, R14, 0x1 ;  /* 0x000000010e0e7836 */ /* 0x000fe20000000000 */
[----:B------:R-:W-:Y:S01]  /*2760*/  PLOP3.LUT P1, PT, PT, PT, PT, 0x80, 0x8 ;  /* 0x000000000008781c */ /* 0x000fe20003f2f070 */
[----:B------:R-:W-:Y:S02]  /*2770*/  IMAD.IADD R97, R11, 0x1, R96 ;  /* 0x000000010b617824 */ /* 0x000fe400078e0260 */
[----:B------:R-:W-:Y:S01]  /*2780*/  IMAD.IADD R98, R8, 0x1, R81 ;  /* 0x0000000108627824 */ /* 0x000fe200078e0251 */
[----:B------:R-:W-:-:S04]  /*2790*/  ISETP.NE.AND P0, PT, R14, 0x2, PT ;  /* 0x000000020e00780c */ /* 0x000fc80003f05270 */
[----:B------:R-:W-:Y:S02]  /*27a0*/  SEL R2, RZ, 0x1, P0 ;  /* 0x00000001ff027807 */ /* 0x000fe40000000000 */
[----:B------:R-:W-:Y:S02]  /*27b0*/  SEL R14, R14, RZ, P0 ;  /* 0x000000ff0e0e7207 */ /* 0x000fe40000000000 */
[----:B------:R-:W-:Y:S01]  /*27c0*/  LOP3.LUT R13, R13, R2, RZ, 0x3c, !PT ;  /* 0x000000020d0d7212 */ /* 0x000fe200078e3cff */
[----:B------:R-:W-:Y:S06]  /*27d0*/  @P2 BRA `(.L_x_43) ;  /* 0xfffffff000002947 */ /* 0x000fec000383ffff */
[----:B------:R-:W-:Y:S01]  /*27e0*/  UIADD3 UR4, UPT, UPT, UR4, 0x48, URZ ;  /* 0x0000004804047890 */ /* 0x000fe2000fffe0ff */
[----:B------:R-:W-:-:S03]  /*27f0*/  SHF.L.U32 R3, R15, 0x1f, RZ ;  /* 0x0000001f0f037819 */ /* 0x000fc600000006ff */
[----:B------:R-:W-:-:S09]  /*2800*/  ULEA UR5, UR13, UR4, 0x3 ;  /* 0x000000040d057291 */ /* 0x000fd2000f8e18ff */
[----:B------:R-:W1:Y:S02]  /*2810*/  SYNCS.PHASECHK.TRANS64.TRYWAIT P0, [UR5], R3 ;  /* 0x00000003ff0075a7 */ /* 0x000e640008001105 */
[----:B-1----:R-:W-:Y:S05]  /*2820*/  @!P0 BRA `(.L_x_44) ;  /* 0x0000004800388947 */ /* 0x002fea0003800000 */
.L_x_124:
[----:B------:R-:W-:-:S04]  /*2830*/  UIADD3 UR6, UPT, UPT, UR13, 0x1, URZ ;  /* 0x000000010d067890 */ /* 0x000fc8000fffe0ff */
[----:B------:R-:W-:-:S04]  /*2840*/  UISETP.NE.AND UP0, UPT, UR6, 0x9, UPT ;  /* 0x000000090600788c */ /* 0x000fc8000bf05270 */
[----:B------:R-:W-:Y:S02]  /*2850*/  USEL UR7, URZ, 0x1, UP0 ;  /* 0x00000001ff077887 */ /* 0x000fe40008000000 */
[----:B------:R-:W-:-:S04]  /*2860*/  USEL UR6, UR6, URZ, UP0 ;  /* 0x000000ff06067287 */ /* 0x000fc80008000000 */
[----:B------:R-:W-:Y:S01]  /*2870*/  ULEA UR5, UR6, UR4, 0x3 ;  /* 0x0000000406057291 */ /* 0x000fe2000f8e18ff */
[----:B------:R-:W-:-:S04]  /*2880*/  LOP3.LUT R2, R15, UR7, RZ, 0x3c, !PT ;  /* 0x000000070f027c12 */ /* 0x000fc8000f8e3cff */
[----:B-1----:R-:W-:-:S04]  /*2890*/  SHF.L.U32 R3, R2, 0x1f, RZ ;  /* 0x0000001f02037819 */ /* 0x002fc800000006ff */
[----:B------:R-:W1:Y:S02]  /*28a0*/  SYNCS.PHASECHK.TRANS64.TRYWAIT P0, [UR5], R3 ;  /* 0x00000003ff0075a7 */ /* 0x000e640008001105 */
[----:B-1----:R-:W-:Y:S05]  /*28b0*/  @!P0 BRA `(.L_x_45) ;  /* 0x00000048002c8947 */ /* 0x002fea0003800000 */
.L_x_126:
        /* <DEDUP_REMOVED lines=9> */
.L_x_128:
        /* <DEDUP_REMOVED lines=9> */
.L_x_130:
        /* <DEDUP_REMOVED lines=9> */
.L_x_132:
        /* <DEDUP_REMOVED lines=9> */
.L_x_134:
        /* <DEDUP_REMOVED lines=9> */
.L_x_136:
        /* <DEDUP_REMOVED lines=9> */
.L_x_138:
[----:B------:R-:W-:-:S04]  /*2c20*/  UIADD3 UR6, UPT, UPT, UR6, 0x1, URZ ;  /* 0x0000000106067890 */ /* 0x000fc8000fffe0ff */
[----:B------:R-:W-:-:S04]  /*2c30*/  UISETP.NE.AND UP0, UPT, UR6, 0x9, UPT ;  /* 0x000000090600788c */ /* 0x000fc8000bf05270 */
[----:B------:R-:W-:Y:S02]  /*2c40*/  USEL UR5, URZ, 0x1, UP0 ;  /* 0x00000001ff057887 */ /* 0x000fe40008000000 */
[----:B------:R-:W-:-:S04]  /*2c50*/  USEL UR6, UR6, URZ, UP0 ;  /* 0x000000ff06067287 */ /* 0x000fc80008000000 */
[----:B------:R-:W-:Y:S01]  /*2c60*/  ULEA UR6, UR6, UR4, 0x3 ;  /* 0x0000000406067291 */ /* 0x000fe2000f8e18ff */
[----:B-1----:R-:W-:-:S04]  /*2c70*/  LOP3.LUT R3, R2, UR5, RZ, 0x3c, !PT ;  /* 0x0000000502037c12 */ /* 0x002fc8000f8e3cff */
[----:B------:R-:W-:Y:S01]  /*2c80*/  SHF.L.U32 R3, R3, 0x1f, RZ ;  /* 0x0000001f03037819 */ /* 0x000fe200000006ff */
[----:B---3--:R-:W-:-:S07]  /*2c90*/  IMAD.U32 R0, RZ, RZ, UR6 ;  /* 0x00000006ff007e24 */ /* 0x008fce000f8e00ff */
.L_x_52:
[----:B-1----:R1:W2:Y:S02]  /*2ca0*/  SYNCS.PHASECHK.TRANS64.TRYWAIT P0, [R0+URZ], R3 ;  /* 0x00000003000075a7 */ /* 0x0022a400080011ff */
[----:B--2---:R-:W-:Y:S05]  /*2cb0*/  @!P0 NANOSLEEP.SYNCS 0x989680 ;  /* 0x009896800000895d */ /* 0x004fea0003900000 */
[----:B------:R-:W2:Y:S02]  /*2cc0*/  @!P0 SYNCS.PHASECHK.TRANS64 P0, [R0+URZ], R3 ;  /* 0x00000003000085a7 */ /* 0x000ea400080010ff */
[----:B--2---:R-:W-:Y:S05]  /*2cd0*/  @P0 EXIT ;  /* 0x000000000000094d */ /* 0x004fea0003800000 */
[----:B------:R-:W-:Y:S05]  /*2ce0*/  BRA `(.L_x_52) ;  /* 0xfffffffc00ec7947 */ /* 0x000fea000383ffff */
.L_x_23:
[----:B------:R-:W-:-:S04]  /*2cf0*/  UISETP.NE.AND UP1, UPT, UR37, URZ, UPT ;  /* 0x000000ff2500728c */ /* 0x000fc8000bf25270 */
[----:B------:R-:W-:-:S09]  /*2d00*/  UISETP.NE.OR UP1, UPT, UR10, 0x1, UP1 ;  /* 0x000000010a00788c */ /* 0x000fd20008f25670 */
[----:B------:R-:W-:Y:S05]  /*2d10*/  BRA.U UP1, `(.L_x_53) ;  /* 0x00000005014c7547 */ /* 0x000fea000b800000 */
[----:B------:R-:W-:Y:S01]  /*2d20*/  HFMA2 R11, -RZ, RZ, 0, 0 ;  /* 0x00000000ff0b7431 */ /* 0x000fe200000001ff */
[----:B------:R-:W-:Y:S01]  /*2d30*/  ISETP.GE.U32.AND P2, PT, R10, 0x2, PT ;  /* 0x000000020a00780c */ /* 0x000fe20003f46070 */
[----:B------:R-:W-:Y:S01]  /*2d40*/  IMAD.MOV.U32 R12, RZ, RZ, 0x1 ;  /* 0x00000001ff0c7424 */ /* 0x000fe200078e00ff */
[----:B------:R-:W-:Y:S01]  /*2d50*/  CS2R R8, SRZ ;  /* 0x0000000000087805 */ /* 0x000fe2000001ff00 */
[----:B------:R-:W-:Y:S01]  /*2d60*/  IMAD.MOV.U32 R3, RZ, RZ, RZ ;  /* 0x000000ffff037224 */ /* 0x000fe200078e00ff */
[----:B------:R-:W-:Y:S01]  /*2d70*/  UMOV UR4, 0x400 ;  /* 0x0000040000047882 */ /* 0x000fe20000000000 */
[----:B------:R-:W-:Y:S01]  /*2d80*/  UMOV UR6, URZ ;  /* 0x000000ff00067c82 */ /* 0x000fe20008000000 */
[----:B------:R-:W-:-:S12]  /*2d90*/  ULEA UR37, UR37, UR4, 0x18 ;  /* 0x0000000425257291 */ /* 0x000fd8000f8ec0ff */
.L_x_57:
[----:B------:R-:W-:Y:S02]  /*2da0*/  LEA R0, R3, UR37, 0x3 ;  /* 0x0000002503007c11 */ /* 0x000fe4000f8e18ff */
[----:B------:R-:W-:-:S03]  /*2db0*/  SHF.L.U32 R5, R8, 0x1f, RZ ;  /* 0x0000001f08057819 */ /* 0x000fc600000006ff */
[----:B------:R-:W-:Y:S01]  /*2dc0*/  VIADD R4, R0, 0x120 ;  /* 0x0000012000047836 */ /* 0x000fe20000000000 */
[----:B------:R-:W1:Y:S02]  /*2dd0*/  SYNCS.PHASECHK.TRANS64.TRYWAIT P0, [R0+URZ+0x110], R5 ;  /* 0x00011005000075a7 */ /* 0x000e6400080011ff */
[----:B-1----:R-:W-:Y:S05]  /*2de0*/  @!P0 BRA `(.L_x_54) ;  /* 0x0000004400888947 */ /* 0x002fea0003800000 */
.L_x_139:
[----:B------:R-:W-:Y:S01]  /*2df0*/  ULEA UR5, UR6, UR37, 0x3 ;  /* 0x0000002506057291 */ /* 0x000fe2000f8e18ff */
[----:B------:R-:W-:Y:S01]  /*2e00*/  PRMT R4, RZ, 0x654, R4 ;  /* 0x00000654ff047816 */ /* 0x000fe20000000004 */
[----:B-1----:R-:W-:Y:S01]  /*2e10*/  @!P2 IMAD.MOV.U32 R5, RZ, RZ, 0x10 ;  /* 0x00000010ff05a424 */ /* 0x002fe200078e00ff */
[----:B------:R-:W-:Y:S01]  /*2e20*/  SHF.L.U32 R7, R12, 0x1f, RZ ;  /* 0x0000001f0c077819 */ /* 0x000fe200000006ff */
[----:B------:R-:W-:Y:S01]  /*2e30*/  UIADD3 UR4, UPT, UPT, UR5, 0xb0, URZ ;  /* 0x000000b005047890 */ /* 0x000fe2000fffe0ff */
[----:B------:R1:W-:Y:S05]  /*2e40*/  SYNCS.ARRIVE.TRANS64.RED.A1T0 RZ, [R4+URZ], RZ ;  /* 0x000000ff04ff79a7 */ /* 0x0003ea00081004ff */
[----:B------:R-:W-:Y:S01]  /*2e50*/  IMAD.U32 R13, RZ, RZ, UR4 ;  /* 0x00000004ff0d7e24 */ /* 0x000fe2000f8e00ff */
[----:B------:R-:W2:Y:S04]  /*2e60*/  SYNCS.PHASECHK.TRANS64.TRYWAIT P0, [UR5+0xc0], R7 ;  /* 0x0000c007ff0075a7 */ /* 0x000ea80008001105 */
[----:B------:R-:W-:Y:S01]  /*2e70*/  PRMT R13, R10, 0x654, R13 ;  /* 0x000006540a0d7816 */ /* 0x000fe2000000000d */
[----:B-12---:R-:W-:Y:S06]  /*2e80*/  @!P0 BRA `(.L_x_55) ;  /* 0x0000004400748947 */ /* 0x006fec0003800000 */
.L_x_141:
[----:B------:R-:W-:Y:S01]  /*2e90*/  ULEA UR4, UR6, UR37, 0x4 ;  /* 0x0000002506047291 */ /* 0x000fe2000f8e20ff */
[----:B------:R-:W-:Y:S01]  /*2ea0*/  SEL R2, R13, R2, !P2 ;  /* 0x000000020d027207 */ /* 0x000fe20005000000 */
[----:B------:R-:W-:Y:S01]  /*2eb0*/  UIADD3 UR5, UPT, UPT, UR5, 0xb0, URZ ;  /* 0x000000b005057890 */ /* 0x000fe2000fffe0ff */
[----:B-1----:R-:W-:Y:S01]  /*2ec0*/  LEA R0, R11, UR37, 0x3 ;  /* 0x000000250b007c11 */ /* 0x002fe2000f8e18ff */
[----:B------:R-:W-:Y:S01]  /*2ed0*/  UIADD3 UR4, UPT, UPT, UR4, 0x140, URZ ;  /* 0x0000014004047890 */ /* 0x000fe2000fffe0ff */
[----:B------:R1:W-:Y:S01]  /*2ee0*/  @!P2 SYNCS.ARRIVE.TRANS64.RED RZ, [R2+URZ], R5 ;  /* 0x0000000502ffa9a7 */ /* 0x0003e200080004ff */
[----:B------:R-:W-:Y:S01]  /*2ef0*/  UIADD3 UR6, UPT, UPT, UR6, 0x1, URZ ;  /* 0x0000000106067890 */ /* 0x000fe2000fffe0ff */
[----:B------:R-:W-:-:S03]  /*2f00*/  VIADD R3, R3, 0x1 ;  /* 0x0000000103037836 */ /* 0x000fc60000000000 */
[----:B------:R-:W-:Y:S02]  /*2f10*/  UISETP.NE.AND UP0, UPT, UR6, 0x2, UPT ;  /* 0x000000020600788c */ /* 0x000fe4000bf05270 */
[----:B------:R-:W-:Y:S01]  /*2f20*/  ISETP.NE.AND P0, PT, R3, 0x2, PT ;  /* 0x000000020300780c */ /* 0x000fe20003f05270 */
[----:B------:R-:W-:Y:S06]  /*2f30*/  UGETNEXTWORKID.BROADCAST [UR4], [UR5] ;  /* 0x00000000040073ca */ /* 0x000fec0008000100 */
[----:B------:R-:W-:Y:S02]  /*2f40*/  USEL UR4, URZ, 0x1, UP0 ;  /* 0x00000001ff047887 */ /* 0x000fe40008000000 */
[----:B------:R-:W-:-:S04]  /*2f50*/  USEL UR6, UR6, URZ, UP0 ;  /* 0x000000ff06067287 */ /* 0x000fc80008000000 */
[----:B------:R-:W-:Y:S02]  /*2f60*/  LOP3.LUT R12, R12, UR4, RZ, 0x3c, !PT ;  /* 0x000000040c0c7c12 */ /* 0x000fe4000f8e3cff */
[----:B-1----:R-:W-:-:S04]  /*2f70*/  SHF.L.U32 R5, R9, 0x1f, RZ ;  /* 0x0000001f09057819 */ /* 0x002fc800000006ff */
[----:B------:R-:W1:Y:S02]  /*2f80*/  SYNCS.PHASECHK.TRANS64.TRYWAIT P1, [R0+URZ+0xb0], R5 ;  /* 0x0000b005000075a7 */ /* 0x000e6400080211ff */
[----:B-1----:R-:W-:Y:S05]  /*2f90*/  @!P1 BRA `(.L_x_56) ;  /* 0x0000004400489947 */ /* 0x002fea0003800000 */
.L_x_142:
[----:B------:R-:W-:Y:S01]  /*2fa0*/  LEA R4, R11, UR37, 0x4 ;  /* 0x000000250b047c11 */ /* 0x000fe2000f8e20ff */
[----:B-1----:R-:W-:Y:S01]  /*2fb0*/  VIADD R0, R0, 0xc0 ;  /* 0x000000c000007836 */ /* 0x002fe20000000000 */
[----:B------:R-:W-:Y:S01]  /*2fc0*/  SEL R3, R3, RZ, P0 ;  /* 0x000000ff03037207 */ /* 0x000fe20000000000 */
[----:B------:R-:W-:-:S03]  /*2fd0*/  VIADD R11, R11, 0x1 ;  /* 0x000000010b0b7836 */ /* 0x000fc60000000000 */
[----:B------:R-:W1:Y:S01]  /*2fe0*/  LDS.128 R4, [R4+0x140] ;  /* 0x0001400004047984 */ /* 0x000e620000000c00 */
[----:B------:R-:W-:Y:S02]  /*2ff0*/  PRMT R0, RZ, 0x654, R0 ;  /* 0x00000654ff007816 */ /* 0x000fe40000000000 */
[C---:B------:R-:W-:Y:S01]  /*3000*/  ISETP.NE.AND P1, PT, R11.reuse, 0x2, PT ;  /* 0x000000020b00780c */ /* 0x040fe20003f25270 */
[----:B------:R-:W-:Y:S01]  /*3010*/  @!PT LDS RZ, [RZ] ;  /* 0x00000000fffff984 */ /* 0x000fe20000000800 */
[----:B------:R-:W-:Y:S01]  /*3020*/  @!PT LDS RZ, [RZ] ;  /* 0x00000000fffff984 */ /* 0x000fe20000000800 */
[----:B------:R-:W-:Y:S01]  /*3030*/  @!PT LDS RZ, [RZ] ;  /* 0x00000000fffff984 */ /* 0x000fe20000000800 */
[----:B------:R-:W-:Y:S01]  /*3040*/  @!PT LDS RZ, [RZ] ;  /* 0x00000000fffff984 */ /* 0x000fe20000000800 */
[----:B------:R2:W-:Y:S06]  /*3050*/  MEMBAR.ALL.CTA ;  /* 0x0000000000007992 */ /* 0x0005ec0000008000 */
[----:B--2---:R-:W2:Y:S01]  /*3060*/  FENCE.VIEW.ASYNC.S ;  /* 0x00000000000073c6 */ /* 0x004ea20000000000 */
[----:B------:R-:W-:Y:S01]  /*3070*/  SEL R11, R11, RZ, P1 ;  /* 0x000000ff0b0b7207 */ /* 0x000fe20000800000 */
[----:B--2---:R2:W-:Y:S01]  /*3080*/  SYNCS.ARRIVE.TRANS64.RED.A1T0 RZ, [R0+URZ], RZ ;  /* 0x000000ff00ff79a7 */ /* 0x0045e200081004ff */
[----:B-1----:R-:W-:-:S02]  /*3090*/  LOP3.LUT P3, RZ, R6, 0x1, RZ, 0xc0, !PT ;  /* 0x0000000106ff7812 */ /* 0x002fc4000786c0ff */
[----:B------:R-:W-:-:S04]  /*30a0*/  SEL R5, RZ, 0x1, P0 ;  /* 0x00000001ff057807 */ /* 0x000fc80000000000 */
[----:B------:R-:W-:Y:S02]  /*30b0*/  LOP3.LUT R8, R8, R5, RZ, 0x3c, !PT ;  /* 0x0000000508087212 */ /* 0x000fe400078e3cff */
[----:B--2---:R-:W-:-:S04]  /*30c0*/  SEL R0, RZ, 0x1, P1 ;  /* 0x00000001ff007807 */ /* 0x004fc80000800000 */
[----:B------:R-:W-:Y:S01]  /*30d0*/  LOP3.LUT R9, R9, R0, RZ, 0x3c, !PT ;  /* 0x0000000009097212 */ /* 0x000fe200078e3cff */
[----:B------:R-:W-:Y:S06]  /*30e0*/  @P3 BRA `(.L_x_57) ;  /* 0xfffffffc002c3947 */ /* 0x000fec000383ffff */
[----:B------:R-:W-:Y:S01]  /*30f0*/  ULEA UR5, UR6, UR37, 0x3 ;  /* 0x0000002506057291 */ /* 0x000fe2000f8e18ff */
[----:B------:R-:W-:-:S08]  /*3100*/  SHF.L.U32 R3, R12, 0x1f, RZ ;  /* 0x0000001f0c037819 */ /* 0x000fd000000006ff */
[----:B------:R-:W1:Y:S02]  /*3110*/  SYNCS.PHASECHK.TRANS64 P0, [UR5+0xc0], R3 ;  /* 0x0000c003ff0075a7 */ /* 0x000e640008001005 */
[----:B-1----:R-:W-:Y:S05]  /*3120*/  @P0 BRA `(.L_x_58) ;  /* 0x0000000000080947 */ /* 0x002fea0003800000 */
[----:B------:R-:W1:Y:S02]  /*3130*/  SYNCS.PHASECHK.TRANS64.TRYWAIT P0, [UR5+0xc0], R3 ;  /* 0x0000c003ff0075a7 */ /* 0x000e640008001105 */
[----:B-1----:R-:W-:Y:S05]  /*3140*/  @!P0 BRA `(.L_x_59) ;  /* 0x0000004000f08947 */ /* 0x002fea0003800000 */
.L_x_58:
[----:B------:R-:W-:-:S04]  /*3150*/  UIADD3 UR4, UPT, UPT, UR6, 0x1, URZ ;  /* 0x0000000106047890 */ /* 0x000fc8000fffe0ff */
[----:B------:R-:W-:-:S04]  /*3160*/  UISETP.NE.AND UP0, UPT, UR4, 0x2, UPT ;  /* 0x000000020400788c */ /* 0x000fc8000bf05270 */
[----:B------:R-:W-:Y:S02]  /*3170*/  USEL UR7, URZ, 0x1, UP0 ;  /* 0x00000001ff077887 */ /* 0x000fe40008000000 */
[----:B------:R-:W-:-:S04]  /*3180*/  USEL UR4, UR4, URZ, UP0 ;  /* 0x000000ff04047287 */ /* 0x000fc80008000000 */
[----:B------:R-:W-:Y:S01]  /*3190*/  ULEA UR4, UR4, UR37, 0x3 ;  /* 0x0000002504047291 */ /* 0x000fe2000f8e18ff */
[----:B-1----:R-:W-:-:S04]  /*31a0*/  LOP3.LUT R3, R12, UR7, RZ, 0x3c, !PT ;  /* 0x000000070c037c12 */ /* 0x002fc8000f8e3cff */
[----:B------:R-:W-:-:S04]  /*31b0*/  SHF.L.U32 R0, R3, 0x1f, RZ ;  /* 0x0000001f03007819 */ /* 0x000fc800000006ff */
[----:B------:R-:W1:Y:S02]  /*31c0*/  SYNCS.PHASECHK.TRANS64 P0, [UR4+0xc0], R0 ;  /* 0x0000c000ff0075a7 */ /* 0x000e640008001004 */
[----:B-1----:R-:W-:Y:S05]  /*31d0*/  @P0 EXIT ;  /* 0x000000000000094d */ /* 0x002fea0003800000 */
[----:B------:R-:W-:Y:S02]  /*31e0*/  SHF.L.U32 R3, R3, 0x1f, RZ ;  /* 0x0000001f03037819 */ /* 0x000fe400000006ff */
[----:B------:R-:W-:-:S07]  /*31f0*/  MOV R0, UR4 ;  /* 0x0000000400007c02 */ /* 0x000fce0008000f00 */
.L_x_60:
[----:B-1----:R1:W2:Y:S02]  /*3200*/  SYNCS.PHASECHK.TRANS64.TRYWAIT P0, [R0+URZ+0xc0], R3 ;  /* 0x0000c003000075a7 */ /* 0x0022a400080011ff */
[----:B--2---:R-:W-:Y:S05]  /*3210*/  @!P0 NANOSLEEP.SYNCS 0x989680 ;  /* 0x009896800000895d */ /* 0x004fea0003900000 */
[----:B------:R-:W2:Y:S02]  /*3220*/  @!P0 SYNCS.PHASECHK.TRANS64 P0, [R0+URZ+0xc0], R3 ;  /* 0x0000c003000085a7 */ /* 0x000ea400080010ff */
[----:B--2---:R-:W-:Y:S05]  /*3230*/  @P0 EXIT ;  /* 0x000000000000094d */ /* 0x004fea0003800000 */
[----:B------:R-:W-:Y:S05]  /*3240*/  BRA `(.L_x_60) ;  /* 0xfffffffc00ec7947 */ /* 0x000fea000383ffff */
.L_x_53:
[----:B------:R-:W-:Y:S05]  /*3250*/  BRA.U UP4, `(.L_x_61) ;  /* 0x0000001504487547 */ /* 0x000fea000b800000 */
[----:B------:R-:W-:Y:S01]  /*3260*/  UMOV UR6, 0x40 ;  /* 0x0000004000067882 */ /* 0x000fe20000000000 */
[----:B------:R-:W-:Y:S01]  /*3270*/  NOP ;  /* 0x0000000000007918 */ /* 0x000fe20000000000 */
[----:B------:R-:W-:Y:S01]  /*3280*/  ULEA UR6, UR37, UR6, 0x18 ;  /* 0x0000000625067291 */ /* 0x000fe2000f8ec0ff */
[----:B------:R-:W-:Y:S02]  /*3290*/  UMOV UR7, 0x400 ;  /* 0x0000040000077882 */ /* 0x000fe40000000000 */
[----:B------:R-:W-:-:S06]  /*32a0*/  ULEA UR37, UR37, UR7, 0x18 ;  /* 0x0000000725257291 */ /* 0x000fcc000f8ec0ff */
[----:B------:R-:W1:Y:S02]  /*32b0*/  LDS.U8 R2, [UR6+0x1c] ;  /* 0x00001c06ff027984 */ /* 0x000e640008000000 */
[----:B-1----:R-:W-:-:S13]  /*32c0*/  ISETP.NE.AND P0, PT, R2, RZ, PT ;  /* 0x000000ff0200720c */ /* 0x002fda0003f05270 */
[----:B------:R-:W-:Y:S05]  /*32d0*/  @P0 BRA `(.L_x_62) ;  /* 0x0000000400080947 */ /* 0x000fea0003800000 */
[----:B------:R-:W-:Y:S02]  /*32e0*/  UISETP.NE.U32.AND UP0, UPT, UR5, 0x1, UPT ;  /* 0x000000010500788c */ /* 0x000fe4000bf05070 */
[----:B------:R-:W-:-:S07]  /*32f0*/  UIADD3 UR8, UPT, UPT, UR6, 0x8, URZ ;  /* 0x0000000806087890 */ /* 0x000fce000fffe0ff */
[----:B------:R-:W-:Y:S05]  /*3300*/  BRA.U !UP0, `(.L_x_63) ;  /* 0x00000001089c7547 */ /* 0x000fea000b800000 */
[----:B------:R-:W-:Y:S01]  /*3310*/  ELECT P0, URZ, PT ;  /* 0x0000000000ff782f */ /* 0x000fe20003800000 */
[----:B------:R-:W-:-:S12]  /*3320*/  BSSY B0, `(.L_x_63) ;  /* 0x0000025000007945 */ /* 0x000fd80003800000 */
[----:B------:R-:W-:Y:S05]  /*3330*/  @!P0 BRA `(.L_x_64) ;  /* 0x00000000008c8947 */ /* 0x000fea0003800000 */
[----:B------:R-:W-:-:S05]  /*3340*/  UMOV UR7, 0x10 ;  /* 0x0000001000077882 */ /* 0x000fca0000000000 */
[----:B------:R-:W-:Y:S04]  /*3350*/  DEPBAR.LE SB1, 0x36 ;  /* 0x00009d800000791a */ /* 0x000fe80000000000 */
[----:B------:R-:W1:Y:S02]  /*3360*/  UTCATOMSWS.2CTA.FIND_AND_SET.ALIGN UP1, UR7, UR7 ;  /* 0x00000007000775e3 */ /* 0x000e640008220800 */
[----:B-1----:R-:W-:Y:S01]  /*3370*/  MOV R11, UR7 ;  /* 0x00000007000b7c02 */ /* 0x002fe20008000f00 */
[----:B------:R-:W-:Y:S06]  /*3380*/  BRA.U UP1, `(.L_x_65) ;  /* 0x0000000101187547 */ /* 0x000fec000b800000 */
.L_x_66:
[----:B------:R-:W-:Y:S05]  /*3390*/  NANOSLEEP 0x64 ;  /* 0x000000640000795d */ /* 0x000fea0003800000 */
[----:B------:R-:W-:-:S05]  /*33a0*/  UMOV UR7, 0x10 ;  /* 0x0000001000077882 */ /* 0x000fca0000000000 */
[----:B------:R-:W-:Y:S04]  /*33b0*/  DEPBAR.LE SB1, 0x36 ;  /* 0x00009d800000791a */ /* 0x000fe80000000000 */
[----:B------:R-:W1:Y:S02]  /*33c0*/  UTCATOMSWS.2CTA.FIND_AND_SET.ALIGN UP1, UR7, UR7 ;  /* 0x00000007000775e3 */ /* 0x000e640008220800 */
[----:B-1----:R-:W-:Y:S01]  /*33d0*/  MOV R11, UR7 ;  /* 0x00000007000b7c02 */ /* 0x002fe20008000f00 */
[----:B------:R-:W-:Y:S05]  /*33e0*/  BRA.U !UP1, `(.L_x_66) ;  /* 0xfffffffd09e87547 */ /* 0x000fea000b83ffff */
.L_x_65:
[----:B------:R-:W1:Y:S01]  /*33f0*/  LDS R5, [UR6+0x10] ;  /* 0x00001006ff057984 */ /* 0x000e620008000800 */
[----:B------:R-:W-:Y:S01]  /*3400*/  IMAD.U32 R3, RZ, RZ, UR37 ;  /* 0x00000025ff037e24 */ /* 0x000fe2000f8e00ff */
[----:B------:R-:W-:-:S03]  /*3410*/  MOV R2, UR4 ;  /* 0x0000000400027c02 */ /* 0x000fc60008000f00 */
[----:B------:R-:W-:Y:S01]  /*3420*/  VIADD R3, R3, 0x160 ;  /* 0x0000016003037836 */ /* 0x000fe20000000000 */
[----:B-1----:R-:W-:-:S04]  /*3430*/  SHF.L.U32 R5, R5, 0x1f, RZ ;  /* 0x0000001f05057819 */ /* 0x002fc800000006ff */
[----:B------:R-:W1:Y:S02]  /*3440*/  SYNCS.PHASECHK.TRANS64.TRYWAIT P0, [UR6+0x8], R5 ;  /* 0x00000805ff0075a7 */ /* 0x000e640008001106 */
[----:B-1----:R-:W-:Y:S05]  /*3450*/  @P0 BRA `(.L_x_67) ;  /* 0x0000000000080947 */ /* 0x002fea0003800000 */
[----:B------:R-:W1:Y:S02]  /*3460*/  SYNCS.PHASECHK.TRANS64.TRYWAIT P0, [UR6+0x8], R5 ;  /* 0x00000805ff0075a7 */ /* 0x000e640008001106 */
[----:B-1----:R-:W-:Y:S05]  /*3470*/  @!P0 BRA `(.L_x_68) ;  /* 0x00000040003c8947 */ /* 0x002fea0003800000 */
.L_x_67:
[----:B-1----:R-:W-:Y:S01]  /*3480*/  HFMA2 R4, -RZ, RZ, 0, 5.9604644775390625e-08 ;  /* 0x00000001ff047431 */ /* 0x002fe200000001ff */
[----:B------:R-:W-:Y:S01]  /*3490*/  UPRMT UR7, UR4, 0x654, UR8 ;  /* 0x0000065404077896 */ /* 0x000fe20008000008 */
[----:B------:R-:W-:Y:S01]  /*34a0*/  IMAD.MOV.U32 R6, RZ, RZ, 0xffff ;  /* 0x0000ffffff067424 */ /* 0x000fe200078e00ff */
[----:B------:R-:W-:Y:S01]  /*34b0*/  PRMT R2, R2, 0x654, R3 ;  /* 0x0000065402027816 */ /* 0x000fe20000000003 */
[----:B------:R-:W-:Y:S02]  /*34c0*/  IMAD.MOV.U32 R5, RZ, RZ, 0x4 ;  /* 0x00000004ff057424 */ /* 0x000fe400078e00ff */
[----:B------:R-:W-:Y:S01]  /*34d0*/  IMAD.SHL.U32 R9, R11, 0x20, RZ ;  /* 0x000000200b097824 */ /* 0x000fe200078e00ff */
[----:B------:R-:W-:Y:S02]  /*34e0*/  MOV R3, UR7 ;  /* 0x0000000700037c02 */ /* 0x000fe40008000f00 */
[-C--:B------:R-:W-:Y:S01]  /*34f0*/  SHF.L.U32 R7, R6, R11.reuse, RZ ;  /* 0x0000000b06077219 */ /* 0x080fe200000006ff */
[----:B------:R1:W-:Y:S01]  /*3500*/  SYNCS.ARRIVE.TRANS64.RED RZ, [UR7], R5 ;  /* 0x00000005ffff79a7 */ /* 0x0003e20008000407 */
[----:B------:R-:W-:Y:S01]  /*3510*/  SHF.L.U32 R6, R4, R11, RZ ;  /* 0x0000000b04067219 */ /* 0x000fe200000006ff */
[----:B------:R1:W-:Y:S04]  /*3520*/  STS [UR37+0x160], R9 ;  /* 0x00016009ff007988 */ /* 0x0003e80008000825 */
[----:B------:R1:W-:Y:S04]  /*3530*/  STAS [R2.64], R11 ;  /* 0x0000000b02007dbd */ /* 0x0003e8000c0008ff */
[----:B------:R1:W-:Y:S04]  /*3540*/  ATOMS.OR RZ, [UR6+0x14], R7 ;  /* 0x00001407ffff798c */ /* 0x0003e8000b000006 */
[----:B------:R1:W-:Y:S04]  /*3550*/  ATOMS.OR RZ, [UR6+0x18], R6 ;  /* 0x00001806ffff798c */ /* 0x0003e8000b000006 */
[----:B------:R1:W-:Y:S02]  /*3560*/  ATOMS.XOR RZ, [UR6+0x10], R4 ;  /* 0x00001004ffff798c */ /* 0x0003e4000b800006 */
.L_x_64:
[----:B------:R-:W-:Y:S05]  /*3570*/  BSYNC B0 ;  /* 0x0000000000007941 */ /* 0x000fea0003800000 */
.L_x_63:
[----:B------:R-:W-:Y:S05]  /*3580*/  BRA.U UP0, `(.L_x_69) ;  /* 0x00000001006c7547 */ /* 0x000fea000b800000 */
[----:B------:R-:W-:-:S03]  /*3590*/  UMOV UR7, 0xffffffff ;  /* 0xffffffff00077882 */ /* 0x000fc60000000000 */
[----:B------:R-:W-:Y:S05]  /*35a0*/  BRA.DIV UR7, `(.L_x_70) ;  /* 0x0000004207087947 */ /* 0x000fea000b800000 */
[----:B------:R-:W-:-:S13]  /*35b0*/  ELECT P6, URZ, PT ;  /* 0x0000000000ff782f */ /* 0x000fda00038c0000 */
.L_x_146:
[----:B------:R-:W-:Y:S05]  /*35c0*/  @!P6 BRA `(.L_x_69) ;  /* 0x00000000005ce947 */ /* 0x000fea0003800000 */
[----:B-1----:R-:W1:Y:S02]  /*35d0*/  LDS R3, [UR6+0x10] ;  /* 0x00001006ff037984 */ /* 0x002e640008000800 */
[----:B-1----:R-:W-:-:S04]  /*35e0*/  SHF.L.U32 R3, R3, 0x1f, RZ ;  /* 0x0000001f03037819 */ /* 0x002fc800000006ff */
[----:B------:R-:W1:Y:S02]  /*35f0*/  SYNCS.PHASECHK.TRANS64.TRYWAIT P0, [UR6+0x8], R3 ;  /* 0x00000803ff0075a7 */ /* 0x000e640008001106 */
[----:B-1----:R-:W-:Y:S05]  /*3600*/  @P0 BRA `(.L_x_71) ;  /* 0x0000000000080947 */ /* 0x002fea0003800000 */
[----:B------:R-:W1:Y:S02]  /*3610*/  SYNCS.PHASECHK.TRANS64.TRYWAIT P0, [UR6+0x8], R3 ;  /* 0x00000803ff0075a7 */ /* 0x000e640008001106 */
[----:B-1----:R-:W-:Y:S05]  /*3620*/  @!P0 BRA `(.L_x_72) ;  /* 0x0000004000088947 */ /* 0x002fea0003800000 */
.L_x_71:
[----:B------:R-:W2:Y:S01]  /*3630*/  LDS R5, [UR37+0x160] ;  /* 0x00016025ff057984 */ /* 0x000ea20008000800 */
[----:B-1----:R-:W-:Y:S02]  /*3640*/  HFMA2 R2, -RZ, RZ, 0, 5.9604644775390625e-08 ;  /* 0x00000001ff027431 */ /* 0x002fe400000001ff */
[----:B------:R-:W-:Y:S01]  /*3650*/  IMAD.MOV.U32 R3, RZ, RZ, 0xffff ;  /* 0x0000ffffff037424 */ /* 0x000fe200078e00ff */
[----:B------:R-:W-:Y:S01]  /*3660*/  UPRMT UR7, UR4, 0x654, UR8 ;  /* 0x0000065404077896 */ /* 0x000fe20008000008 */
[----:B--2---:R-:W-:-:S03]  /*3670*/  IMAD.SHL.U32 R4, R5, 0x20, RZ ;  /* 0x0000002005047824 */ /* 0x004fc600078e00ff */
[-C--:B------:R-:W-:Y:S02]  /*3680*/  SHF.L.U32 R3, R3, R5.reuse, RZ ;  /* 0x0000000503037219 */ /* 0x080fe400000006ff */
[----:B------:R-:W-:Y:S01]  /*3690*/  SHF.L.U32 R5, R2, R5, RZ ;  /* 0x0000000502057219 */ /* 0x000fe200000006ff */
[----:B------:R2:W-:Y:S04]  /*36a0*/  STS [UR37+0x160], R4 ;  /* 0x00016004ff007988 */ /* 0x0005e80008000825 */
[----:B------:R2:W-:Y:S04]  /*36b0*/  ATOMS.OR RZ, [UR6+0x14], R3 ;  /* 0x00001403ffff798c */ /* 0x0005e8000b000006 */
[----:B------:R2:W-:Y:S01]  /*36c0*/  ATOMS.OR RZ, [UR6+0x18], R5 ;  /* 0x00001805ffff798c */ /* 0x0005e2000b000006 */
[----:B------:R-:W-:Y:S03]  /*36d0*/  SYNCS.ARRIVE.TRANS64.RED.A1T0 RZ, [UR7], RZ ;  /* 0x000000ffffff79a7 */ /* 0x000fe60008100407 */
[----:B------:R2:W-:Y:S01]  /*36e0*/  ATOMS.XOR RZ, [UR6+0x10], R2 ;  /* 0x00001002ffff798c */ /* 0x0005e2000b800006 */
[----:B------:R-:W-:Y:S05]  /*36f0*/  BRA `(.L_x_69) ;  /* 0x0000000000107947 */ /* 0x000fea0003800000 */
.L_x_62:
[----:B------:R-:W-:-:S05]  /*3700*/  MOV R2, 0xffffffff ;  /* 0xffffffff00027802 */ /* 0x000fca0000000f00 */
[----:B------:R1:W-:Y:S02]  /*3710*/  STS [UR37+0x160], R2 ;  /* 0x00016002ff007988 */ /* 0x0003e40008000825 */
[----:B-1----:R-:W-:Y:S02]  /*3720*/  MOV R2, 0x3740 ;  /* 0x0000374000027802 */ /* 0x002fe40000000f00 */
[----:B-----5:R-:W-:Y:S05]  /*3730*/  CALL.REL.NOINC `($__internal_1_$__cuda_sm10x_tcgen05_guardrail_trap_phase_invalid_during_alloc) ;  /* 0x0000004400107944 */ /* 0x020fea0003c00000 */
.L_x_69:
[----:B------:R-:W-:Y:S05]  /*3740*/  WARPSYNC.ALL ;  /* 0x0000000000007948 */ /* 0x000fea0003800000 */
[----:B------:R-:W3:Y:S01]  /*3750*/  S2UR UR7, SR_CgaCtaId ;  /* 0x00000000000779c3 */ /* 0x000ee20000008800 */
[----:B------:R-:W-:Y:S01]  /*3760*/  UMOV UR6, 0x400 ;  /* 0x0000040000067882 */ /* 0x000fe20000000000 */
[----:B------:R-:W-:-:S06]  /*3770*/  NOP ;  /* 0x0000000000007918 */ /* 0x000fcc0000000000 */
[----:B------:R-:W-:Y:S06]  /*3780*/  BAR.ARV 0x6, 0xa0 ;  /* 0x0182800000007b1d */ /* 0x000fec0000002000 */
[----:B------:R-:W4:Y:S01]  /*3790*/  LDCU UR8, c[0x0][0x38c] ;  /* 0x00007180ff0877ac */ /* 0x000f220008000800 */
[----:B------:R-:W-:Y:S01]  /*37a0*/  LOP3.LUT R0, R0, 0xffff, RZ, 0xc0, !PT ;  /* 0x0000ffff00007812 */ /* 0x000fe200078ec0ff */
[----:B-1----:R-:W-:Y:S01]  /*37b0*/  IMAD.MOV.U32 R9, RZ, RZ, 0x1 ;  /* 0x00000001ff097424 */ /* 0x002fe200078e00ff */
[----:B------:R-:W-:Y:S01]  /*37c0*/  LOP3.LUT R8, R8, 0xffff, RZ, 0xc0, !PT ;  /* 0x0000ffff08087812 */ /* 0x000fe200078ec0ff */
[----:B------:R-:W-:Y:S01]  /*37d0*/  UMOV UR19, URZ ;  /* 0x000000ff00137c82 */ /* 0x000fe20008000000 */
[----:B------:R-:W-:Y:S01]  /*37e0*/  R2UR UR10, R0 ;  /* 0x00000000000a72ca */ /* 0x000fe200000e0000 */
[----:B------:R-:W-:Y:S01]  /*37f0*/  UMOV UR18, URZ ;  /* 0x000000ff00127c82 */ /* 0x000fe20008000000 */
[----:B------:R-:W-:Y:S01]  /*3800*/  R2UR UR11, R8 ;  /* 0x00000000080b72ca */ /* 0x000fe200000e0000 */
[----:B------:R-:W-:Y:S01]  /*3810*/  IMAD.MOV.U32 R8, RZ, RZ, RZ ;  /* 0x000000ffff087224 */ /* 0x000fe200078e00ff */
[----:B------:R-:W-:Y:S01]  /*3820*/  UMOV UR17, URZ ;  /* 0x000000ff00117c82 */ /* 0x000fe20008000000 */
[----:B---3--:R-:W-:-:S02]  /*3830*/  ULEA UR7, UR7, UR6, 0x18 ;  /* 0x0000000607077291 */ /* 0x008fc4000f8ec0ff */
[----:B------:R-:W-:Y:S02]  /*3840*/  UISETP.NE.AND UP2, UPT, UR5, URZ, UPT ;  /* 0x000000ff0500728c */ /* 0x000fe4000bf45270 */
[----:B------:R-:W-:Y:S02]  /*3850*/  UIADD3 UR12, UPT, UPT, UR7, 0x2400, URZ ;  /* 0x00002400070c7890 */ /* 0x000fe4000fffe0ff */
[----:B------:R-:W-:Y:S02]  /*3860*/  UIADD3 UR13, UPT, UPT, UR7, 0x26400, URZ ;  /* 0x00026400070d7890 */ /* 0x000fe4000fffe0ff */
[----:B----4-:R-:W-:Y:S01]  /*3870*/  UIADD3 UR8, UPT, UPT, UR8, 0xff, URZ ;  /* 0x000000ff08087890 */ /* 0x010fe2000fffe0ff */
[----:B--2---:R-:W1:Y:S01]  /*3880*/  LDS R2, [UR7+0x160] ;  /* 0x00016007ff027984 */ /* 0x004e620008000800 */
[----:B------:R-:W-:Y:S02]  /*3890*/  USHF.R.U32.HI UR12, URZ, 0x4, UR12 ;  /* 0x00000004ff0c7899 */ /* 0x000fe4000801160c */
[----:B------:R-:W-:-:S02]  /*38a0*/  USHF.R.S32.HI UR6, URZ, 0x1f, UR8 ;  /* 0x0000001fff067899 */ /* 0x000fc40008011408 */
[----:B------:R-:W-:Y:S02]  /*38b0*/  USHF.R.U32.HI UR13, URZ, 0x4, UR13 ;  /* 0x00000004ff0d7899 */ /* 0x000fe4000801160d */
[----:B------:R-:W-:Y:S02]  /*38c0*/  ULEA.HI UR6, UR6, UR8, URZ, 0x8 ;  /* 0x0000000806067291 */ /* 0x000fe4000f8f40ff */
[----:B------:R-:W-:Y:S02]  /*38d0*/  ULOP3.LUT UR12, UR12, 0x3fff, URZ, 0xc0, !UPT ;  /* 0x00003fff0c0c7892 */ /* 0x000fe4000f8ec0ff */
[----:B------:R-:W-:Y:S02]  /*38e0*/  USHF.R.S32.HI UR6, URZ, 0x8, UR6 ;  /* 0x00000008ff067899 */ /* 0x000fe40008011406 */
[----:B------:R-:W-:Y:S02]  /*38f0*/  ULOP3.LUT UR13, UR13, 0x3fff, URZ, 0xc0, !UPT ;  /* 0x00003fff0d0d7892 */ /* 0x000fe4000f8ec0ff */
[----:B------:R-:W-:Y:S01]  /*3900*/  UISETP.LT.AND UP0, UPT, UR6, 0x1, UPT ;  /* 0x000000010600788c */ /* 0x000fe2000bf01270 */
[----:B------:R-:W-:Y:S01]  /*3910*/  UMOV UR36, 0x0 ;  /* 0x0000000000247882 */ /* 0x000fe20000000000 */
        /* <DEDUP_REMOVED lines=9> */
[----:B------:R-:W-:-:S02]  /*39b0*/  ULOP3.LUT UR12, UR12, 0x10000, URZ, 0xfc, !UPT ;  /* 0x000100000c0c7892 */ /* 0x000fc4000f8efcff */
[----:B------:R-:W-:Y:S02]  /*39c0*/  ULOP3.LUT UR13, UR13, 0x10000, URZ, 0xfc, !UPT ;  /* 0x000100000d0d7892 */ /* 0x000fe4000f8efcff */
[----:B------:R-:W-:Y:S01]  /*39d0*/  USEL UR20, UR6, 0x1, !UP0 ;  /* 0x0000000106147887 */ /* 0x000fe2000c000000 */
[----:B------:R-:W-:Y:S01]  /*39e0*/  UMOV UR26, 0x0 ;  /* 0x00000000001a7882 */ /* 0x000fe20000000000 */
[----:B------:R-:W-:Y:S01]  /*39f0*/  UMOV UR27, 0x81004a0 ;  /* 0x081004a0001b7882 */ /* 0x000fe20000000000 */
[----:B------:R-:W-:Y:S01]  /*3a00*/  UMOV UR24, 0x0 ;  /* 0x0000000000187882 */ /* 0x000fe20000000000 */
[----:B------:R-:W-:Y:S01]  /*3a10*/  UMOV UR25, 0x81004a0 ;  /* 0x081004a000197882 */ /* 0x000fe20000000000 */
[----:B------:R-:W-:Y:S01]  /*3a20*/  UMOV UR22, 0x0 ;  /* 0x0000000000167882 */ /* 0x000fe20000000000 */
[----:B------:R-:W-:Y:S01]  /*3a30*/  UMOV UR23, 0x81004a0 ;  /* 0x081004a000177882 */ /* 0x000fe20000000000 */
[----:B-1----:R-:W-:Y:S02]  /*3a40*/  R2UR UR21, R2 ;  /* 0x00000000021572ca */ /* 0x002fe400000e0000 */
[----:B------:R-:W-:-:S13]  /*3a50*/  CS2R R2, SRZ ;  /* 0x0000000000027805 */ /* 0x000fda000001ff00 */
.L_x_80:
[C---:B------:R-:W-:Y:S02]  /*3a60*/  LEA R0, R8.reuse, UR7, 0x3 ;  /* 0x0000000708007c11 */ /* 0x040fe4000f8e18ff */
[----:B------:R-:W-:Y:S02]  /*3a70*/  SHF.L.U32 R5, R3, 0x1f, RZ ;  /* 0x0000001f03057819 */ /* 0x000fe400000006ff */
[----:B------:R-:W-:Y:S02]  /*3a80*/  LEA R4, R8, UR7, 0x4 ;  /* 0x0000000708047c11 */ /* 0x000fe4000f8e20ff */
[----:B------:R-:W1:Y:S02]  /*3a90*/  SYNCS.PHASECHK.TRANS64.TRYWAIT P0, [R0+URZ+0xb0], R5 ;  /* 0x0000b005000075a7 */ /* 0x000e6400080011ff */
[----:B-1-3--:R-:W-:Y:S05]  /*3aa0*/  @!P0 BRA `(.L_x_73) ;  /* 0x0000003c00008947 */ /* 0x00afea0003800000 */
.L_x_147:
[----:B-1----:R-:W1:Y:S01]  /*3ab0*/  LDS.128 R4, [R4+0x140] ;  /* 0x0001400004047984 */ /* 0x002e620000000c00 */
[----:B------:R-:W-:Y:S02]  /*3ac0*/  VIADD R0, R0, 0xc0 ;  /* 0x000000c000007836 */ /* 0x000fe40000000000 */
[----:B------:R-:W-:Y:S01]  /*3ad0*/  VIADD R8, R8, 0x1 ;  /* 0x0000000108087836 */ /* 0x000fe20000000000 */
[----:B------:R-:W-:Y:S01]  /*3ae0*/  @!PT LDS RZ, [RZ] ;  /* 0x00000000fffff984 */ /* 0x000fe20000000800 */
[----:B------:R-:W-:Y:S01]  /*3af0*/  @!PT LDS RZ, [RZ] ;  /* 0x00000000fffff984 */ /* 0x000fe20000000800 */
[----:B------:R-:W-:Y:S01]  /*3b00*/  @!PT LDS RZ, [RZ] ;  /* 0x00000000fffff984 */ /* 0x000fe20000000800 */
[----:B------:R-:W-:Y:S01]  /*3b10*/  @!PT LDS RZ, [RZ] ;  /* 0x00000000fffff984 */ /* 0x000fe20000000800 */
[----:B------:R2:W-:Y:S06]  /*3b20*/  MEMBAR.ALL.CTA ;  /* 0x0000000000007992 */ /* 0x0005ec0000008000 */
[----:B--2---:R-:W2:Y:S01]  /*3b30*/  FENCE.VIEW.ASYNC.S ;  /* 0x00000000000073c6 */ /* 0x004ea20000000000 */
[----:B------:R-:W-:-:S04]  /*3b40*/  PRMT R0, RZ, 0x654, R0 ;  /* 0x00000654ff007816 */ /* 0x000fc80000000000 */
[----:B--2---:R2:W-:Y:S01]  /*3b50*/  SYNCS.ARRIVE.TRANS64.RED.A1T0 RZ, [R0+URZ], RZ ;  /* 0x000000ff00ff79a7 */ /* 0x0045e200081004ff */
[----:B-1----:R-:W-:Y:S01]  /*3b60*/  LOP3.LUT P1, RZ, R6, 0x1, RZ, 0xc0, !PT ;  /* 0x0000000106ff7812 */ /* 0x002fe2000782c0ff */
[----:B--2---:R-:W-:-:S12]  /*3b70*/  BRA.U UP2, `(.L_x_74) ;  /* 0x0000000502587547 */ /* 0x004fd8000b800000 */
[----:B------:R-:W1:Y:S01]  /*3b80*/  LDCU UR8, c[0x0][0x38c] ;  /* 0x00007180ff0877ac */ /* 0x000e620008000800 */
[----:B------:R-:W-:Y:S02]  /*3b90*/  PLOP3.LUT P2, PT, PT, PT, PT, 0x80, 0x8 ;  /* 0x000000000008781c */ /* 0x000fe40003f4f070 */
[----:B------:R-:W-:Y:S01]  /*3ba0*/  SHF.L.U32 R5, R9, 0x1f, RZ ;  /* 0x0000001f09057819 */ /* 0x000fe200000006ff */
[----:B-1----:R-:W-:Y:S02]  /*3bb0*/  UISETP.GE.AND UP0, UPT, UR8, 0x1, UPT ;  /* 0x000000010800788c */ /* 0x002fe4000bf06270 */
[----:B------:R-:W-:-:S04]  /*3bc0*/  ULEA UR8, UR19, UR7, 0x3 ;  /* 0x0000000713087291 */ /* 0x000fc8000f8e18ff */
[----:B------:R-:W-:-:S05]  /*3bd0*/  PLOP3.LUT P0, PT, PT, PT, UP0, 0x80, 0x8 ;  /* 0x000000000008781c */ /* 0x000fca0003f0f008 */
[----:B------:R-:W-:-:S08]  /*3be0*/  @UP0 ULEA UR9, UR18, UR7, 0x3 ;  /* 0x0000000712090291 */ /* 0x000fd0000f8e18ff */
[----:B------:R-:W-:-:S04]  /*3bf0*/  @P0 SHF.L.U32 R0, R2, 0x1f, RZ ;  /* 0x0000001f02000819 */ /* 0x000fc800000006ff */
[----:B------:R1:W2:Y:S01]  /*3c00*/  @P0 SYNCS.PHASECHK.TRANS64.TRYWAIT P2, [UR9], R0 ;  /* 0x00000000ff0005a7 */ /* 0x0002a20008041109 */
[----:B------:R-:W-:Y:S01]  /*3c10*/  ULEA UR9, UR19, UR21, 0x5 ;  /* 0x0000001513097291 */ /* 0x000fe2000f8e28ff */
[----:B------:R-:W3:Y:S02]  /*3c20*/  SYNCS.PHASECHK.TRANS64.TRYWAIT P0, [UR8+0xf0], R5 ;  /* 0x0000f005ff0075a7 */ /* 0x000ee40008001108 */
[----:B-123--:R-:W-:Y:S09]  /*3c30*/  @!P0 BRA `(.L_x_75) ;  /* 0x0000003800b08947 */ /* 0x00eff20003800000 */
.L_x_149:
[----:B------:R-:W-:Y:S01]  /*3c40*/  UMOV UR16, UR17 ;  /* 0x0000001100107c82 */ /* 0x000fe20008000000 */
[----:B------:R-:W-:Y:S05]  /*3c50*/  BRA.U !UP0, `(.L_x_76) ;  /* 0x0000000508107547 */ /* 0x000fea000b800000 */
[----:B------:R-:W-:Y:S02]  /*3c60*/  UIADD3 UR16, UPT, UPT, UR20, UR17, URZ ;  /* 0x0000001114107290 */ /* 0x000fe4000fffe0ff */
[----:B------:R-:W-:Y:S01]  /*3c70*/  UPLOP3.LUT UP3, UPT, UPT, UPT, UPT, 0x40, 0x4 ;  /* 0x000000000004789c */ /* 0x000fe20003f6e870 */
[----:B------:R-:W-:Y:S01]  /*3c80*/  UMOV UR15, UR6 ;  /* 0x00000006000f7c82 */ /* 0x000fe20008000000 */
[----:B------:R-:W-:-:S09]  /*3c90*/  UMOV UR58, UR18 ;  /* 0x00000012003a7c82 */ /* 0x000fd20008000000 */
.L_x_79:
[----:B--2---:R-:W-:Y:S01]  /*3ca0*/  ULEA UR14, UR58, UR7, 0x3 ;  /* 0x000000073a0e7291 */ /* 0x004fe2000f8e18ff */
[----:B---3--:R-:W-:Y:S11]  /*3cb0*/  @P2 BRA `(.L_x_77) ;  /* 0x00000000000c2947 */ /* 0x008ff60003800000 */
[----:B-1----:R-:W-:Y:S04]  /*3cc0*/  SHF.L.U32 R5, R2, 0x1f, RZ ;  /* 0x0000001f02057819 */ /* 0x002fe800000006ff */
[----:B------:R-:W1:Y:S02]  /*3cd0*/  SYNCS.PHASECHK.TRANS64.TRYWAIT P0, [UR14], R5 ;  /* 0x00000005ff0075a7 */ /* 0x000e64000800110e */
[----:B-1----:R-:W-:Y:S05]  /*3ce0*/  @!P0 BRA `(.L_x_78) ;  /* 0x00000038009c8947 */ /* 0x002fea0003800000 */
.L_x_77:
[----:B------:R-:W-:Y:S01]  /*3cf0*/  UISETP.NE.AND UP0, UPT, UR15, 0x1, UPT ;  /* 0x000000010f00788c */ /* 0x000fe2000bf05270 */
[----:B------:R-:W-:Y:S01]  /*3d00*/  PLOP3.LUT P2, PT, PT, PT, PT, 0x80, 0x8 ;  /* 0x000000000008781c */ /* 0x000fe20003f4f070 */
[----:B------:R-:W-:Y:S02]  /*3d10*/  UIADD3 UR18, UPT, UPT, UR58, 0x1, URZ ;  /* 0x000000013a127890 */ /* 0x000fe4000fffe0ff */
[----:B------:R-:W-:Y:S02]  /*3d20*/  ULEA UR68, UR58, UR13, 0x9 ;  /* 0x0000000d3a447291 */ /* 0x000fe4000f8e48ff */
[----:B------:R-:W-:Y:S01]  /*3d30*/  UISETP.NE.AND UP1, UPT, UR18, 0x9, UPT ;  /* 0x000000091200788c */ /* 0x000fe2000bf25270 */
[----:B------:R-:W-:Y:S01]  /*3d40*/  PLOP3.LUT P0, PT, PT, PT, UP0, 0x80, 0x8 ;  /* 0x000000000008781c */ /* 0x000fe20003f0f008 */
[----:B------:R-:W-:Y:S02]  /*3d50*/  ULEA UR66, UR58, UR12, 0xa ;  /* 0x0000000c3a427291 */ /* 0x000fe4000f8e50ff */
[----:B------:R-:W-:Y:S02]  /*3d60*/  USEL UR39, URZ, 0x1, UP1 ;  /* 0x00000001ff277887 */ /* 0x000fe40008800000 */
[----:B------:R-:W-:Y:S02]  /*3d70*/  USEL UR18, UR18, URZ, UP1 ;  /* 0x000000ff12127287 */ /* 0x000fe40008800000 */
[----:B------:R-:W-:Y:S02]  /*3d80*/  UIADD3 UR64, UPT, UPT, UR68, 0x2, URZ ;  /* 0x0000000244407890 */ /* 0x000fe4000fffe0ff */
[----:B------:R-:W-:Y:S01]  /*3d90*/  @UP0 ULEA UR38, UR18, UR7, 0x3 ;  /* 0x0000000712260291 */ /* 0x000fe2000f8e18ff */
[----:B------:R-:W-:Y:S01]  /*3da0*/  LOP3.LUT R2, R2, UR39, RZ, 0x3c, !PT ;  /* 0x0000002702027c12 */ /* 0x000fe2000f8e3cff */
[----:B------:R-:W-:Y:S02]  /*3db0*/  UIADD3 UR62, UPT, UPT, UR66, 0x2, URZ ;  /* 0x00000002423e7890 */ /* 0x000fe4000fffe0ff */
[----:B------:R-:W-:Y:S01]  /*3dc0*/  UIADD3 UR60, UPT, UPT, UR68, 0x4, URZ ;  /* 0x00000004443c7890 */ /* 0x000fe2000fffe0ff */
[----:B-1----:R-:W-:Y:S01]  /*3dd0*/  @P0 SHF.L.U32 R0, R2, 0x1f, RZ ;  /* 0x0000001f02000819 */ /* 0x002fe200000006ff */
[----:B------:R-:W-:Y:S02]  /*3de0*/  UIADD3 UR58, UPT, UPT, UR66, 0x4, URZ ;  /* 0x00000004423a7890 */ /* 0x000fe4000fffe0ff */
[----:B------:R-:W-:Y:S01]  /*3df0*/  UIADD3 UR56, UPT, UPT, UR68, 0x6, URZ ;  /* 0x0000000644387890 */ /* 0x000fe2000fffe0ff */
[----:B------:R2:W3:Y:S01]  /*3e00*/  @P0 SYNCS.PHASECHK.TRANS64.TRYWAIT P2, [UR38], R0 ;  /* 0x00000000ff0005a7 */ /* 0x0004e20008041126 */
[----:B------:R-:W-:Y:S02]  /*3e10*/  UIADD3 UR54, UPT, UPT, UR66, 0x6, URZ ;  /* 0x0000000642367890 */ /* 0x000fe4000fffe0ff */
        /* <DEDUP_REMOVED lines=10> */
[----:B------:R-:W-:Y:S02]  /*3ec0*/  UIADD3 UR15, UPT, UPT, UR15, -0x1, URZ ;  /* 0xffffffff0f0f7890 */ /* 0x000fe4000fffe0ff */
[----:B------:R-:W-:Y:S01]  /*3ed0*/  UISETP.NE.AND UP0, UPT, UR17, UR16, UPT ;  /* 0x000000101100728c */ /* 0x000fe2000bf05270 */
[----:B------:R-:W-:Y:S01]  /*3ee0*/  UMOV UR69, 0x40004040 ;  /* 0x4000404000457882 */ /* 0x000fe20000000000 */
[----:B------:R-:W-:Y:S01]  /*3ef0*/  UMOV UR67, 0x40004040 ;  /* 0x4000404000437882 */ /* 0x000fe20000000000 */
[----:B------:R-:W-:Y:S01]  /*3f00*/  UMOV UR65, 0x40004040 ;  /* 0x4000404000417882 */ /* 0x000fe20000000000 */
[----:B------:R-:W-:Y:S01]  /*3f10*/  UTCIMMA.2CTA gdesc[UR66], gdesc[UR68], tmem[UR9], tmem[UR36], idesc[UR37], UP3 ;  /* 0x00ff2444420075ea */ /* 0x000fe20009a00109 */
[----:B------:R-:W-:Y:S01]  /*3f20*/  UPLOP3.LUT UP3, UPT, UPT, UPT, UPT, 0x80, 0x8 ;  /* 0x000000000008789c */ /* 0x000fe20003f6f070 */
[----:B------:R-:W-:Y:S01]  /*3f30*/  UMOV UR63, 0x40004040 ;  /* 0x40004040003f7882 */ /* 0x000fe20000000000 */
[----:B------:R-:W-:Y:S01]  /*3f40*/  UMOV UR61, 0x40004040 ;  /* 0x40004040003d7882 */ /* 0x000fe20000000000 */
[----:B------:R-:W-:Y:S01]  /*3f50*/  UTCIMMA.2CTA gdesc[UR62], gdesc[UR64], tmem[UR9], tmem[UR34], idesc[UR35], UPT ;  /* 0x00ff22403e0075ea */ /* 0x000fe2000ba00109 */
[----:B------:R-:W-:Y:S01]  /*3f60*/  UMOV UR59, 0x40004040 ;  /* 0x40004040003b7882 */ /* 0x000fe20000000000 */
[----:B------:R-:W-:Y:S01]  /*3f70*/  UMOV UR57, 0x40004040 ;  /* 0x4000404000397882 */ /* 0x000fe20000000000 */
[----:B------:R1:W-:Y:S01]  /*3f80*/  UTCIMMA.2CTA gdesc[UR58], gdesc[UR60], tmem[UR9], tmem[UR32], idesc[UR33], UPT ;  /* 0x00ff203c3a0075ea */ /* 0x0003e2000ba00109 */
        /* <DEDUP_REMOVED lines=11> */
[----:B------:R-:W-:Y:S01]  /*4040*/  UMOV UR39, 0x40004040 ;  /* 0x4000404000277882 */ /* 0x000fe20000000000 */
[----:B------:R2:W-:Y:S01]  /*4050*/  UTCIMMA.2CTA gdesc[UR42], gdesc[UR44], tmem[UR9], tmem[UR24], idesc[UR25], UPT ;  /* 0x00ff182c2a0075ea */ /* 0x0005e2000ba00109 */
[----:B------:R2:W-:Y:S01]  /*4060*/  UTCIMMA.2CTA gdesc[UR38], gdesc[UR40], tmem[UR9], tmem[UR22], idesc[UR23], UPT ;  /* 0x00ff1628260075ea */ /* 0x0005e2000ba00109 */
[----:B------:R2:W-:Y:S01]  /*4070*/  UTCBAR.2CTA.MULTICAST [UR14], URZ, UR11 ;  /* 0x000000ff0e0073e9 */ /* 0x0005e2000820080b */
[----:B-1----:R-:W-:Y:S01]  /*4080*/  UMOV UR58, UR18 ;  /* 0x00000012003a7c82 */ /* 0x002fe20008000000 */
[----:B------:R-:W-:Y:S05]  /*4090*/  BRA.U UP0, `(.L_x_79) ;  /* 0xfffffffd00007547 */ /* 0x000fea000b83ffff */
.L_x_76:
[----:B------:R-:W-:Y:S01]  /*40a0*/  UIADD3 UR8, UPT, UPT, UR8, 0xd0, URZ ;  /* 0x000000d008087890 */ /* 0x000fe2000fffe0ff */
[----:B------:R-:W-:-:S08]  /*40b0*/  UMOV UR17, UR16 ;  /* 0x0000001000117c82 */ /* 0x000fd00008000000 */
[----:B------:R4:W-:Y:S01]  /*40c0*/  UTCBAR.2CTA.MULTICAST [UR8], URZ, UR10 ;  /* 0x000000ff080073e9 */ /* 0x0009e2000820080a */
[----:B------:R-:W-:Y:S02]  /*40d0*/  NOP ;  /* 0x0000000000007918 */ /* 0x000fe40000000000 */
.L_x_74:
[----:B------:R-:W-:Y:S01]  /*40e0*/  UIADD3 UR19, UPT, UPT, UR19, 0x1, URZ ;  /* 0x0000000113137890 */ /* 0x000fe2000fffe0ff */
[----:B------:R-:W-:-:S03]  /*40f0*/  ISETP.NE.AND P0, PT, R8, 0x2, PT ;  /* 0x000000020800780c */ /* 0x000fc60003f05270 */
[----:B------:R-:W-:Y:S01]  /*4100*/  UISETP.NE.AND UP0, UPT, UR19, 0x4, UPT ;  /* 0x000000041300788c */ /* 0x000fe2000bf05270 */
[----:B-12---:R-:W-:Y:S02]  /*4110*/  SEL R0, RZ, 0x1, P0 ;  /* 0x00000001ff007807 */ /* 0x006fe40000000000 */
[----:B------:R-:W-:Y:S01]  /*4120*/  SEL R8, R8, RZ, P0 ;  /* 0x000000ff08087207 */ /* 0x000fe20000000000 */
[----:B----4-:R-:W-:Y:S01]  /*4130*/  USEL UR8, URZ, 0x1, UP0 ;  /* 0x00000001ff087887 */ /* 0x010fe20008000000 */
[----:B------:R-:W-:Y:S01]  /*4140*/  LOP3.LUT R3, R3, R0, RZ, 0x3c, !PT ;  /* 0x0000000003037212 */ /* 0x000fe200078e3cff */
[----:B------:R-:W-:-:S04]  /*4150*/  USEL UR19, UR19, URZ, UP0 ;  /* 0x000000ff13137287 */ /* 0x000fc80008000000 */
[----:B------:R-:W-:Y:S01]  /*4160*/  LOP3.LUT R9, R9, UR8, RZ, 0x3c, !PT ;  /* 0x0000000809097c12 */ /* 0x000fe2000f8e3cff */
[----:B------:R-:W-:Y:S07]  /*4170*/  @P1 BRA `(.L_x_80) ;  /* 0xfffffff800381947 */ /* 0x000fee000383ffff */
[----:B------:R-:W1:Y:S01]  /*4180*/  S2UR UR6, SR_CgaCtaId ;  /* 0x00000000000679c3 */ /* 0x000e620000008800 */
[----:B------:R-:W-:Y:S01]  /*4190*/  ELECT P0, URZ, PT ;  /* 0x0000000000ff782f */ /* 0x000fe20003800000 */
[----:B------:R-:W-:Y:S01]  /*41a0*/  HFMA2 R0, -RZ, RZ, 0, 5.9604644775390625e-08 ;  /* 0x00000001ff007431 */ /* 0x000fe200000001ff */
[----:B------:R-:W-:-:S05]  /*41b0*/  UMOV UR8, 0x40 ;  /* 0x0000004000087882 */ /* 0x000fca0000000000 */
[----:B------:R-:W-:Y:S01]  /*41c0*/  UVIRTCOUNT.DEALLOC.SMPOOL 0x80 ;  /* 0x000000800000784c */ /* 0x000fe20000000000 */
[----:B------:R-:W-:Y:S02]  /*41d0*/  UISETP.NE.AND UP0, UPT, UR5, URZ, UPT ;  /* 0x000000ff0500728c */ /* 0x000fe4000bf05270 */
[----:B-1----:R-:W-:-:S09]  /*41e0*/  ULEA UR6, UR6, UR8, 0x18 ;  /* 0x0000000806067291 */ /* 0x002fd2000f8ec0ff */
[----:B------:R1:W-:Y:S01]  /*41f0*/  @P0 STS.U8 [UR6+0x1c], R0 ;  /* 0x00001c00ff000988 */ /* 0x0003e20008000006 */
[----:B------:R-:W-:Y:S05]  /*4200*/  BRA.U UP0, `(.L_x_81) ;  /* 0x0000000100a07547 */ /* 0x000fea000b800000 */
[----:B------:R-:W-:Y:S01]  /*4210*/  UIADD3 UR5, UPT, UPT, UR7, 0xf0, URZ ;  /* 0x000000f007057890 */ /* 0x000fe2000fffe0ff */
[----:B------:R-:W-:-:S03]  /*4220*/  SHF.L.U32 R3, R9, 0x1f, RZ ;  /* 0x0000001f09037819 */ /* 0x000fc600000006ff */
[----:B------:R-:W-:-:S09]  /*4230*/  ULEA UR8, UR19, UR5, 0x3 ;  /* 0x0000000513087291 */ /* 0x000fd2000f8e18ff */
[----:B------:R-:W2:Y:S02]  /*4240*/  SYNCS.PHASECHK.TRANS64.TRYWAIT P0, [UR8], R3 ;  /* 0x00000003ff0075a7 */ /* 0x000ea40008001108 */
[----:B--2---:R-:W-:Y:S05]  /*4250*/  @!P0 BRA `(.L_x_82) ;  /* 0x0000003400588947 */ /* 0x004fea0003800000 */
.L_x_152:
        /* <DEDUP_REMOVED lines=9> */
.L_x_154:
        /* <DEDUP_REMOVED lines=9> */
.L_x_156:
[----:B------:R-:W-:-:S04]  /*4380*/  UIADD3 UR9, UPT, UPT, UR9, 0x1, URZ ;  /* 0x0000000109097890 */ /* 0x000fc8000fffe0ff */
[----:B------:R-:W-:-:S04]  /*4390*/  UISETP.NE.AND UP1, UPT, UR9, 0x4, UPT ;  /* 0x000000040900788c */ /* 0x000fc8000bf25270 */
[----:B------:R-:W-:Y:S02]  /*43a0*/  USEL UR8, URZ, 0x1, UP1 ;  /* 0x00000001ff087887 */ /* 0x000fe40008800000 */
[----:B------:R-:W-:-:S04]  /*43b0*/  USEL UR9, UR9, URZ, UP1 ;  /* 0x000000ff09097287 */ /* 0x000fc80008800000 */
[----:B------:R-:W-:Y:S01]  /*43c0*/  ULEA UR9, UR9, UR5, 0x3 ;  /* 0x0000000509097291 */ /* 0x000fe2000f8e18ff */
[----:B-1----:R-:W-:-:S04]  /*43d0*/  LOP3.LUT R3, R2, UR8, RZ, 0x3c, !PT ;  /* 0x0000000802037c12 */ /* 0x002fc8000f8e3cff */
[----:B------:R-:W-:Y:S01]  /*43e0*/  SHF.L.U32 R3, R3, 0x1f, RZ ;  /* 0x0000001f03037819 */ /* 0x000fe200000006ff */
[----:B------:R-:W-:-:S04]  /*43f0*/  IMAD.U32 R0, RZ, RZ, UR9 ;  /* 0x00000009ff007e24 */ /* 0x000fc8000f8e00ff */
[----:B------:R1:W2:Y:S03]  /*4400*/  SYNCS.PHASECHK.TRANS64.TRYWAIT P0, [R0+URZ], R3 ;  /* 0x00000003000075a7 */ /* 0x0002a600080011ff */
[----:B--2---:R-:W-:Y:S05]  /*4410*/  @!P0 NANOSLEEP.SYNCS 0x989680 ;  /* 0x009896800000895d */ /* 0x004fea0003900000 */
[----:B------:R-:W2:Y:S02]  /*4420*/  @!P0 SYNCS.PHASECHK.TRANS64 P0, [R0+URZ], R3 ;  /* 0x00000003000085a7 */ /* 0x000ea400080010ff */
[----:B--2---:R-:W-:Y:S05]  /*4430*/  @P0 BRA `(.L_x_85) ;  /* 0x0000000000200947 */ /* 0x004fea0003800000 */
.L_x_86:
[----:B--2---:R2:W4:Y:S02]  /*4440*/  SYNCS.PHASECHK.TRANS64.TRYWAIT P0, [R0+URZ], R3 ;  /* 0x00000003000075a7 */ /* 0x00452400080011ff */
[----:B----4-:R-:W-:Y:S05]  /*4450*/  @!P0 NANOSLEEP.SYNCS 0x989680 ;  /* 0x009896800000895d */ /* 0x010fea0003900000 */
[----:B------:R-:W4:Y:S02]  /*4460*/  @!P0 SYNCS.PHASECHK.TRANS64 P0, [R0+URZ], R3 ;  /* 0x00000003000085a7 */ /* 0x000f2400080010ff */
[----:B----4-:R-:W-:Y:S05]  /*4470*/  @!P0 BRA `(.L_x_86) ;  /* 0xfffffffc00f08947 */ /* 0x010fea000383ffff */
[----:B------:R-:W-:Y:S05]  /*4480*/  BRA `(.L_x_85) ;  /* 0x00000000000c7947 */ /* 0x000fea0003800000 */
.L_x_81:
[----:B------:R-:W-:-:S04]  /*4490*/  UIADD3 UR5, UPT, UPT, UR7, 0x130, URZ ;  /* 0x0000013007057890 */ /* 0x000fc8000fffe0ff */
[----:B------:R-:W-:-:S09]  /*44a0*/  UPRMT UR5, UR4, 0x654, UR5 ;  /* 0x0000065404057896 */ /* 0x000fd20008000005 */
[----:B------:R-:W-:Y:S03]  /*44b0*/  SYNCS.ARRIVE.TRANS64.RED.A1T0 RZ, [UR5], RZ ;  /* 0x000000ffffff79a7 */ /* 0x000fe60008100405 */
.L_x_85:
[----:B-12---:R-:W-:Y:S01]  /*44c0*/  SHF.L.U32 R3, RZ, 0x1f, RZ ;  /* 0x0000001fff037819 */ /* 0x006fe200000006ff */
[----:B------:R-:W-:Y:S01]  /*44d0*/  UIADD3 UR5, UPT, UPT, UR7, 0x130, URZ ;  /* 0x0000013007057890 */ /* 0x000fe2000fffe0ff */
[----:B------:R-:W-:Y:S02]  /*44e0*/  PLOP3.LUT P0, PT, PT, PT, UP0, 0x80, 0x8 ;  /* 0x000000000008781c */ /* 0x000fe40003f0f008 */
[----:B------:R-:W1:Y:S02]  /*44f0*/  SYNCS.PHASECHK.TRANS64.TRYWAIT P1, [UR7+0x130], R3 ;  /* 0x00013003ff0075a7 */ /* 0x000e640008021107 */
[----:B-1----:R-:W-:Y:S09]  /*4500*/  @!P1 BRA `(.L_x_87) ;  /* 0x0000003000f49947 */ /* 0x002ff20003800000 */
.L_x_158:
[----:B------:R-:W-:Y:S01]  /*4510*/  @!UP0 UPRMT UR5, UR4, 0x654, UR5 ;  /* 0x0000065404058896 */ /* 0x000fe20008000005 */
[----:B------:R-:W-:Y:S02]  /*4520*/  UMOV UR8, 0xffff ;  /* 0x0000ffff00087882 */ /* 0x000fe40000000000 */
[----:B------:R-:W-:-:S06]  /*4530*/  UMOV UR4, 0x1 ;  /* 0x0000000100047882 */ /* 0x000fcc0000000000 */
[----:B------:R-:W-:Y:S01]  /*4540*/  @!P0 SYNCS.ARRIVE.TRANS64.RED.A1T0 RZ, [UR5], RZ ;  /* 0x000000ffffff89a7 */ /* 0x000fe20008100405 */
[----:B------:R-:W-:Y:S01]  /*4550*/  NOP ;  /* 0x0000000000007918 */ /* 0x000fe20000000000 */
[----:B-1----:R-:W1:Y:S01]  /*4560*/  LDS R0, [UR6+0x14] ;  /* 0x00001406ff007984 */ /* 0x002e620008000800 */
[----:B------:R-:W-:-:S04]  /*4570*/  ULOP3.LUT UR5, UR21, 0xffff, URZ, 0xc0, !UPT ;  /* 0x0000ffff15057892 */ /* 0x000fc8000f8ec0ff */
[----:B------:R-:W-:-:S04]  /*4580*/  USHF.R.U32.HI UR5, URZ, 0x5, UR5 ;  /* 0x00000005ff057899 */ /* 0x000fc80008011605 */
[----:B------:R-:W-:Y:S02]  /*4590*/  USHF.L.U32 UR8, UR8, UR5, URZ ;  /* 0x0000000508087299 */ /* 0x000fe400080006ff */
[----:B------:R-:W-:-:S04]  /*45a0*/  USHF.L.U32 UR4, UR4, UR5, URZ ;  /* 0x0000000504047299 */ /* 0x000fc800080006ff */
[----:B-1----:R-:W-:-:S04]  /*45b0*/  LOP3.LUT R0, R0, UR8, RZ, 0xc0, !PT ;  /* 0x0000000800007c12 */ /* 0x002fc8000f8ec0ff */
[----:B------:R-:W-:-:S13]  /*45c0*/  ISETP.NE.AND P0, PT, R0, UR8, PT ;  /* 0x0000000800007c0c */ /* 0x000fda000bf05270 */
[----:B------:R-:W-:Y:S05]  /*45d0*/  @P0 BRA `(.L_x_88) ;  /* 0x0000000000580947 */ /* 0x000fea0003800000 */
[----:B------:R-:W1:Y:S02]  /*45e0*/  LDS R0, [UR6+0x18] ;  /* 0x00001806ff007984 */ /* 0x000e640008000800 */
[----:B-1----:R-:W-:-:S04]  /*45f0*/  LOP3.LUT R0, R0, UR4, RZ, 0xc0, !PT ;  /* 0x0000000400007c12 */ /* 0x002fc8000f8ec0ff */
[----:B------:R-:W-:-:S13]  /*4600*/  ISETP.NE.AND P0, PT, R0, UR4, PT ;  /* 0x0000000400007c0c */ /* 0x000fda000bf05270 */
[----:B------:R-:W-:Y:S05]  /*4610*/  @P0 BRA `(.L_x_89) ;  /* 0x00000000003c0947 */ /* 0x000fea0003800000 */
[----:B------:R-:W1:Y:S01]  /*4620*/  S2R R2, SR_LANEID ;  /* 0x0000000000027919 */ /* 0x000e620000000000 */
[----:B------:R-:W-:Y:S01]  /*4630*/  ULOP3.LUT UR8, URZ, UR8, URZ, 0x33, !UPT ;  /* 0x00000008ff087292 */ /* 0x000fe2000f8e33ff */
[----:B------:R-:W-:Y:S01]  /*4640*/  LOP3.LUT R4, RZ, UR4, RZ, 0x33, !PT ;  /* 0x00000004ff047c12 */ /* 0x000fe2000f8e33ff */
[----:B------:R-:W-:Y:S02]  /*4650*/  VOTEU.ANY UR7, UPT, PT ;  /* 0x0000000000077886 */ /* 0x000fe400038e0100 */
[----:B------:R-:W-:Y:S01]  /*4660*/  UFLO.U32 UR7, UR7 ;  /* 0x00000007000772bd */ /* 0x000fe200080e0000 */
[----:B------:R-:W2:Y:S01]  /*4670*/  REDUX UR4, R4 ;  /* 0x00000000040473c4 */ /* 0x000ea20000000000 */
[----:B------:R-:W-:-:S06]  /*4680*/  IMAD.U32 R0, RZ, RZ, UR8 ;  /* 0x00000008ff007e24 */ /* 0x000fcc000f8e00ff */
[----:B------:R4:W-:Y:S01]  /*4690*/  UTCATOMSWS.AND URZ, UR8 ;  /* 0x0000000800ff79e3 */ /* 0x0009e20008000000 */
[----:B------:R-:W3:Y:S01]  /*46a0*/  REDUX UR5, R0 ;  /* 0x00000000000573c4 */ /* 0x000ee20000000000 */
[----:B-1----:R-:W-:Y:S01]  /*46b0*/  ISETP.EQ.U32.AND P0, PT, R2, UR7, PT ;  /* 0x0000000702007c0c */ /* 0x002fe2000bf02070 */
[----:B--2---:R-:W-:Y:S01]  /*46c0*/  IMAD.U32 R2, RZ, RZ, UR4 ;  /* 0x00000004ff027e24 */ /* 0x004fe2000f8e00ff */
[----:B---3--:R-:W-:-:S11]  /*46d0*/  MOV R3, UR5 ;  /* 0x0000000500037c02 */ /* 0x008fd60008000f00 */
[----:B------:R4:W-:Y:S04]  /*46e0*/  @P0 ATOMS.AND RZ, [UR6+0x14], R3 ;  /* 0x00001403ffff098c */ /* 0x0009e8000a800006 */
[----:B------:R4:W-:Y:S01]  /*46f0*/  @P0 ATOMS.AND RZ, [UR6+0x18], R2 ;  /* 0x00001802ffff098c */ /* 0x0009e2000a800006 */
[----:B------:R-:W-:Y:S05]  /*4700*/  BRA `(.L_x_90) ;  /* 0x0000000000147947 */ /* 0x000fea0003800000 */
.L_x_89:
[----:B------:R-:W-:Y:S02]  /*4710*/  MOV R2, 0x4730 ;  /* 0x0000473000027802 */ /* 0x000fe40000000f00 */
[----:B---3-5:R-:W-:Y:S05]  /*4720*/  CALL.REL.NOINC `($__internal_0_$__cuda_sm10x_tcgen05_guardrail_trap_col_being_dealloced_not_returned_by_alloc) ;  /* 0x0000003400087944 */ /* 0x028fea0003c00000 */
[----:B------:R-:W-:Y:S05]  /*4730*/  BRA `(.L_x_90) ;  /* 0x0000000000087947 */ /* 0x000fea0003800000 */
.L_x_88:
[----:B------:R-:W-:Y:S02]  /*4740*/  MOV R2, 0x4760 ;  /* 0x0000476000027802 */ /* 0x000fe40000000f00 */
[----:B---3-5:R-:W-:Y:S05]  /*4750*/  CALL.REL.NOINC `($__internal_2_$__cuda_sm10x_tcgen05_guardrail_trap_unallocated_columns_being_dealloced) ;  /* 0x0000003400147944 */ /* 0x028fea0003c00000 */
.L_x_90:
[----:B------:R-:W-:Y:S01]  /*4760*/  NOP ;  /* 0x0000000000007918 */ /* 0x000fe20000000000 */
[----:B----4-:R-:W-:Y:S05]  /*4770*/  EXIT ;  /* 0x000000000000794d */ /* 0x010fea0003800000 */
.L_x_61:
[----:B------:R-:W-:-:S09]  /*4780*/  UISETP.NE.OR UP5, UPT, UR10, 0x3, !UP5 ;  /* 0x000000030a00788c */ /* 0x000fd2000efa5670 */
[----:B------:R-:W-:Y:S05]  /*4790*/  BRA.U UP5, `(.L_x_91) ;  /* 0x0000000905c87547 */ /* 0x000fea000b800000 */
[----:B------:R-:W1:Y:S01]  /*47a0*/  LDC R0, c[0x0][0xb30] ;  /* 0x0002cc00ff007b82 */ /* 0x000e620000000800 */
[----:B------:R-:W2:Y:S01]  /*47b0*/  LDCU.64 UR8, c[0x0][0x888] ;  /* 0x00011100ff0877ac */ /* 0x000ea20008000a00 */
[----:B------:R-:W-:Y:S01]  /*47c0*/  IMAD.MOV.U32 R30, RZ, RZ, 0x1 ;  /* 0x00000001ff1e7424 */ /* 0x000fe200078e00ff */
[----:B------:R-:W-:Y:S01]  /*47d0*/  CS2R R28, SRZ ;  /* 0x00000000001c7805 */ /* 0x000fe2000001ff00 */
[----:B------:R-:W-:Y:S01]  /*47e0*/  IMAD.MOV.U32 R25, RZ, RZ, 0x1000 ;  /* 0x00001000ff197424 */ /* 0x000fe200078e00ff */
[----:B------:R-:W3:Y:S03]  /*47f0*/  LDCU.64 UR4, c[0x0][0x890] ;  /* 0x00011200ff0477ac */ /* 0x000ee60008000a00 */
[----:B------:R-:W4:Y:S01]  /*4800*/  LDC R19, c[0x0][0x370] ;  /* 0x0000dc00ff137b82 */ /* 0x000f220000000800 */
[----:B------:R-:W-:Y:S01]  /*4810*/  UMOV UR6, 0x400 ;  /* 0x0000040000067882 */ /* 0x000fe20000000000 */
[----:B------:R-:W-:-:S02]  /*4820*/  UPLOP3.LUT UP1, UPT, UPT, UPT, UPT, 0x40, 0x4 ;  /* 0x000000000004789c */ /* 0x000fc40003f2e870 */
[----:B------:R-:W-:-:S04]  /*4830*/  ULEA UR6, UR37, UR6, 0x18 ;  /* 0x0000000625067291 */ /* 0x000fc8000f8ec0ff */
[----:B------:R-:W4:Y:S01]  /*4840*/  LDC R2, c[0x0][0xb0c] ;  /* 0x0002c300ff027b82 */ /* 0x000f220000000800 */
[----:B--2---:R-:W-:Y:S02]  /*4850*/  UISETP.NE.U32.AND UP2, UPT, UR8, URZ, UPT ;  /* 0x000000ff0800728c */ /* 0x004fe4000bf45070 */
[----:B------:R-:W-:Y:S02]  /*4860*/  UIADD3 UR8, UPT, UPT, UR6, 0x90, URZ ;  /* 0x0000009006087890 */ /* 0x000fe4000fffe0ff */
[----:B---3--:R-:W-:-:S03]  /*4870*/  UISETP.NE.U32.AND UP3, UPT, UR4, URZ, UPT ;  /* 0x000000ff0400728c */ /* 0x008fc6000bf65070 */
[----:B------:R-:W2:Y:S01]  /*4880*/  LDC R18, c[0x0][0xb20] ;  /* 0x0002c800ff127b82 */ /* 0x000ea20000000800 */
[----:B-1----:R-:W-:Y:S01]  /*4890*/  ISETP.NE.AND P1, PT, R0, 0x1, PT ;  /* 0x000000010000780c */ /* 0x002fe20003f25270 */
[----:B------:R-:W-:Y:S02]  /*48a0*/  UISETP.NE.AND.EX UP2, UPT, UR9, URZ, UPT, UP2 ;  /* 0x000000ff0900728c */ /* 0x000fe4000bf45320 */
[----:B------:R-:W-:Y:S02]  /*48b0*/  UPRMT UR37, UR37, 0x654, UR8 ;  /* 0x0000065425257896 */ /* 0x000fe40008000008 */
[----:B------:R-:W-:Y:S02]  /*48c0*/  UISETP.NE.AND.EX UP3, UPT, UR5, URZ, UPT, UP3 ;  /* 0x000000ff0500728c */ /* 0x000fe4000bf65330 */
[----:B------:R-:W1:Y:S08]  /*48d0*/  LDC.64 R32, c[0x0][0x348] ;  /* 0x0000d200ff207b82 */ /* 0x000e700000000a00 */
[----:B------:R-:W3:Y:S08]  /*48e0*/  LDC.64 R16, c[0x0][0xb10] ;  /* 0x0002c400ff107b82 */ /* 0x000ef00000000a00 */
[----:B------:R-:W1:Y:S08]  /*48f0*/  LDC.64 R6, c[0x0][0xb18] ;  /* 0x0002c600ff067b82 */ /* 0x000e700000000a00 */
[----:B------:R-:W1:Y:S08]  /*4900*/  LDC.64 R4, c[0x0][0xb28] ;  /* 0x0002ca00ff047b82 */ /* 0x000e700000000a00 */
[----:B--2-4-:R-:W1:Y:S02]  /*4910*/  LDC R24, c[0x0][0x374] ;  /* 0x0000dd00ff187b82 */ /* 0x014e640000000800 */
.L_x_99:
[C---:B------:R-:W-:Y:S02]  /*4920*/  LEA R0, R29.reuse, UR6, 0x3 ;  /* 0x000000061d007c11 */ /* 0x040fe4000f8e18ff */
[----:B------:R-:W-:Y:S02]  /*4930*/  SHF.L.U32 R3, R28, 0x1f, RZ ;  /* 0x0000001f1c037819 */ /* 0x000fe400000006ff */
[----:B------:R-:W-:Y:S02]  /*4940*/  LEA R20, R29, UR6, 0x4 ;  /* 0x000000061d147c11 */ /* 0x000fe4000f8e20ff */
[----:B--2---:R-:W2:Y:S02]  /*4950*/  SYNCS.PHASECHK.TRANS64.TRYWAIT P0, [R0+URZ+0xb0], R3 ;  /* 0x0000b003000075a7 */ /* 0x004ea400080011ff */
[----:B--2---:R-:W-:Y:S05]  /*4960*/  @!P0 BRA `(.L_x_92) ;  /* 0x0000002c00f48947 */ /* 0x004fea0003800000 */
.L_x_159:
[----:B------:R-:W-:Y:S01]  /*4970*/  ISETP.GE.AND P0, PT, R40, 0x1, PT ;  /* 0x000000012800780c */ /* 0x000fe20003f06270 */
[----:B------:R-:W4:Y:S01]  /*4980*/  LDS.128 R20, [R20+0x140] ;  /* 0x0001400014147984 */ /* 0x000f220000000c00 */
[----:B------:R-:W-:Y:S01]  /*4990*/  ISETP.NE.U32.AND P4, PT, RZ, UR4, PT ;  /* 0x00000004ff007c0c */ /* 0x000fe2000bf85070 */
[----:B--2---:R-:W-:Y:S01]  /*49a0*/  VIADD R0, R0, 0xc0 ;  /* 0x000000c000007836 */ /* 0x004fe20000000000 */
[----:B------:R-:W-:Y:S02]  /*49b0*/  SHF.L.U32 R26, R30, 0x1f, RZ ;  /* 0x0000001f1e1a7819 */ /* 0x000fe400000006ff */
[----:B------:R-:W-:Y:S02]  /*49c0*/  ISETP.NE.AND.EX P4, PT, RZ, UR5, PT, P4 ;  /* 0x00000005ff007c0c */ /* 0x000fe4000bf85340 */
[----:B------:R-:W-:Y:S01]  /*49d0*/  PRMT R0, RZ, 0x654, R0 ;  /* 0x00000654ff007816 */ /* 0x000fe20000000000 */
[----:B------:R-:W-:Y:S01]  /*49e0*/  @!PT LDS RZ, [RZ] ;  /* 0x00000000fffff984 */ /* 0x000fe20000000800 */
[----:B------:R-:W-:Y:S01]  /*49f0*/  @!PT LDS RZ, [RZ] ;  /* 0x00000000fffff984 */ /* 0x000fe20000000800 */
[----:B------:R-:W-:Y:S01]  /*4a00*/  @!PT LDS RZ, [RZ] ;  /* 0x00000000fffff984 */ /* 0x000fe20000000800 */
[----:B------:R-:W-:Y:S01]  /*4a10*/  @!PT LDS RZ, [RZ] ;  /* 0x00000000fffff984 */ /* 0x000fe20000000800 */
[----:B------:R2:W-:Y:S06]  /*4a20*/  MEMBAR.ALL.CTA ;  /* 0x0000000000007992 */ /* 0x0005ec0000008000 */
[----:B--2---:R-:W2:Y:S02]  /*4a30*/  FENCE.VIEW.ASYNC.S ;  /* 0x00000000000073c6 */ /* 0x004ea40000000000 */
[----:B--2---:R2:W-:Y:S01]  /*4a40*/  SYNCS.ARRIVE.TRANS64.RED.A1T0 RZ, [R0+URZ], RZ ;  /* 0x000000ff00ff79a7 */ /* 0x0045e200081004ff */
[----:B----4-:R-:W-:Y:S11]  /*4a50*/  LOP3.LUT P3, RZ, R22, 0x1, RZ, 0xc0, !PT ;  /* 0x0000000116ff7812 */ /* 0x010ff6000786c0ff */
[----:B------:R-:W-:Y:S02]  /*4a60*/  @!UPT UIADD3 URZ, UPT, UPT, URZ, URZ, URZ ;  /* 0x000000fffffff290 */ /* 0x000fe4000fffe0ff */
[----:B------:R-:W-:Y:S02]  /*4a70*/  @P3 MOV R13, R20 ;  /* 0x00000014000d3202 */ /* 0x000fe40000000f00 */
[----:B------:R-:W-:Y:S01]  /*4a80*/  @P3 LOP3.LUT R8, R21, 0xffff, RZ, 0xc0, !PT ;  /* 0x0000ffff15083812 */ /* 0x000fe200078ec0ff */
[----:B--2---:R-:W-:Y:S06]  /*4a90*/  @!P0 BRA `(.L_x_93) ;  /* 0x0000000000a48947 */ /* 0x004fec0003800000 */
[----:B-1----:R-:W-:Y:S01]  /*4aa0*/  IMAD.HI.U32 R31, R24, R7, RZ ;  /* 0x00000007181f7227 */ /* 0x002fe200078e00ff */
[----:B------:R-:W-:Y:S02]  /*4ab0*/  ISETP.NE.AND P0, PT, R6, 0x1, PT ;  /* 0x000000010600780c */ /* 0x000fe40003f05270 */
[----:B------:R-:W-:Y:S01]  /*4ac0*/  ISETP.NE.AND P2, PT, R40, 0x1, PT ;  /* 0x000000012800780c */ /* 0x000fe20003f45270 */
[----:B---3--:R-:W-:Y:S01]  /*4ad0*/  IMAD.HI.U32 R34, R19, R16, RZ ;  /* 0x0000001013227227 */ /* 0x008fe200078e00ff */
[----:B------:R-:W-:Y:S02]  /*4ae0*/  SHF.R.U32.HI R31, RZ, R18, R31 ;  /* 0x00000012ff1f7219 */ /* 0x000fe4000001161f */
[----:B------:R-:W-:Y:S01]  /*4af0*/  ISETP.NE.AND P5, PT, R2, 0x1, PT ;  /* 0x000000010200780c */ /* 0x000fe20003fa5270 */
[----:B------:R-:W-:Y:S01]  /*4b00*/  IMAD.HI.U32 R36, R13, R16, RZ ;  /* 0x000000100d247227 */ /* 0x000fe200078e00ff */
[----:B------:R-:W-:Y:S02]  /*4b10*/  SHF.R.U32.HI R34, RZ, R17, R34 ;  /* 0x00000011ff227219 */ /* 0x000fe40000011622 */
[----:B------:R-:W-:Y:S01]  /*4b20*/  SEL R3, R24, R31, !P0 ;  /* 0x0000001f18037207 */ /* 0x000fe20004000000 */
[C---:B------:R-:W-:Y:S01]  /*4b30*/  IMAD.HI.U32 R31, R8.reuse, R7, RZ ;  /* 0x00000007081f7227 */ /* 0x040fe200078e00ff */
[----:B------:R-:W-:Y:S02]  /*4b40*/  SEL R11, R19, R34, !P5 ;  /* 0x00000022130b7207 */ /* 0x000fe40006800000 */
[----:B------:R-:W-:Y:S01]  /*4b50*/  SHF.R.U32.HI R36, RZ, R17, R36 ;  /* 0x00000011ff247219 */ /* 0x000fe20000011624 */
[----:B------:R-:W-:Y:S01]  /*4b60*/  IMAD.HI.U32 R38, R3, R4, RZ ;  /* 0x0000000403267227 */ /* 0x000fe200078e00ff */
[----:B------:R-:W-:Y:S03]  /*4b70*/  SHF.R.U32.HI R31, RZ, R18, R31 ;  /* 0x00000012ff1f7219 */ /* 0x000fe6000001161f */
[----:B------:R-:W-:Y:S01]  /*4b80*/  IMAD.HI.U32 R34, R11, R4, RZ ;  /* 0x000000040b227227 */ /* 0x000fe200078e00ff */
[----:B------:R-:W-:Y:S02]  /*4b90*/  @P2 SHF.R.U32.HI R3, RZ, R5, R38 ;  /* 0x00000005ff032219 */ /* 0x000fe40000011626 */
[----:B------:R-:W-:Y:S02]  /*4ba0*/  SEL R9, R8, R31, !P0 ;  /* 0x0000001f08097207 */ /* 0x000fe40004000000 */
[----:B------:R-:W-:Y:S01]  /*4bb0*/  @P2 SHF.R.U32.HI R11, RZ, R5, R34 ;  /* 0x00000005ff0b2219 */ /* 0x000fe20000011622 */
[C---:B------:R-:W-:Y:S01]  /*4bc0*/  IMAD R10, R40.reuse, R3, RZ ;  /* 0x00000003280a7224 */ /* 0x040fe200078e02ff */
[----:B------:R-:W-:Y:S01]  /*4bd0*/  SEL R3, R13, R36, !P5 ;  /* 0x000000240d037207 */ /* 0x000fe20006800000 */
[C---:B------:R-:W-:Y:S03]  /*4be0*/  IMAD.HI.U32 R14, R9.reuse, R4, RZ ;  /* 0x00000004090e7227 */ /* 0x040fe600078e00ff */
[----:B------:R-:W-:Y:S01]  /*4bf0*/  ISETP.GE.AND P0, PT, R9, R10, PT ;  /* 0x0000000a0900720c */ /* 0x000fe20003f06270 */
[C---:B------:R-:W-:Y:S01]  /*4c00*/  IMAD R12, R40.reuse, R11, RZ ;  /* 0x0000000b280c7224 */ /* 0x040fe200078e02ff */
[-C--:B------:R-:W-:Y:S04]  /*4c10*/  SHF.R.U32.HI R14, RZ, R5.reuse, R14 ;  /* 0x00000005ff0e7219 */ /* 0x080fe8000001160e */
[----:B------:R-:W-:Y:S02]  /*4c20*/  ISETP.GE.OR P0, PT, R3, R12, P0 ;  /* 0x0000000c0300720c */ /* 0x000fe40000706670 */
[----:B------:R-:W-:Y:S05]  /*4c30*/  SEL R15, R9, R14, !P2 ;  /* 0x0000000e090f7207 */ /* 0x000fea0005000000 */
[----:B------:R-:W-:Y:S04]  /*4c40*/  IMAD.MOV R14, RZ, RZ, -R15 ;  /* 0x000000ffff0e7224 */ /* 0x000fe800078e0a0f */
[----:B------:R-:W-:Y:S02]  /*4c50*/  IMAD R14, R40, R14, R9 ;  /* 0x0000000e280e7224 */ /* 0x000fe400078e0209 */
[C---:B------:R-:W-:Y:S05]  /*4c60*/  @!P0 IMAD.HI.U32 R10, R3.reuse, R4, RZ ;  /* 0x00000004030a8227 */ /* 0x040fea00078e00ff */
[----:B------:R-:W-:Y:S04]  /*4c70*/  @!P0 SHF.R.U32.HI R10, RZ, R5, R10 ;  /* 0x00000005ff0a8219 */ /* 0x000fe8000001160a */
[----:B------:R-:W-:Y:S01]  /*4c80*/  @!P0 SEL R0, R3, R10, !P2 ;  /* 0x0000000a03008207 */ /* 0x000fe20005000000 */
[----:B------:R-:W-:Y:S03]  /*4c90*/  IMAD.MOV R10, RZ, RZ, -R3 ;  /* 0x000000ffff0a7224 */ /* 0x000fe600078e0a03 */
[----:B------:R-:W-:Y:S01]  /*4ca0*/  @!P0 IADD3 R15, PT, PT, R15, -R0, RZ ;  /* 0x800000000f0f8210 */ /* 0x000fe20007ffe0ff */
[----:B------:R-:W-:Y:S01]  /*4cb0*/  @!P0 IMAD R0, R11, R14, R0 ;  /* 0x0000000e0b008224 */ /* 0x000fe200078e0200 */
[----:B------:R-:W-:Y:S01]  /*4cc0*/  IADD3 R11, PT, PT, -R9, RZ, RZ ;  /* 0x000000ff090b7210 */ /* 0x000fe20007ffe1ff */
[----:B------:R-:W-:Y:S02]  /*4cd0*/  IMAD R13, R2, R10, R13 ;  /* 0x0000000a020d7224 */ /* 0x000fe400078e020d */
[----:B------:R-:W-:Y:S02]  /*4ce0*/  @!P0 IMAD R9, R15, R40, R3 ;  /* 0x000000280f098224 */ /* 0x000fe400078e0203 */
[----:B------:R-:W-:Y:S02]  /*4cf0*/  @!P0 IMAD.MOV.U32 R3, RZ, RZ, R0 ;  /* 0x000000ffff038224 */ /* 0x000fe400078e0000 */
[----:B------:R-:W-:Y:S02]  /*4d00*/  IMAD R8, R6, R11, R8 ;  /* 0x0000000b06087224 */ /* 0x000fe400078e0208 */
[----:B------:R-:W-:Y:S02]  /*4d10*/  IMAD R13, R3, R2, R13 ;  /* 0x00000002030d7224 */ /* 0x000fe400078e020d */
[----:B------:R-:W-:Y:S02]  /*4d20*/  IMAD R8, R9, R6, R8 ;  /* 0x0000000609087224 */ /* 0x000fe400078e0208 */
.L_x_93:
[----:B------:R-:W-:Y:S05]  /*4d30*/  BRA.U UP1, `(.L_x_94) ;  /* 0x0000000101107547 */ /* 0x000fea000b800000 */
[----:B------:R-:W-:Y:S04]  /*4d40*/  MOV R0, UR7 ;  /* 0x0000000700007c02 */ /* 0x000fe80008000f00 */
[----:B------:R-:W-:Y:S04]  /*4d50*/  SHF.L.U32 R3, R0, 0x1f, RZ ;  /* 0x0000001f00037819 */ /* 0x000fe800000006ff */
[----:B------:R-:W2:Y:S02]  /*4d60*/  SYNCS.PHASECHK.TRANS64.TRYWAIT P0, [UR6+0xa8], R3 ;  /* 0x0000a803ff0075a7 */ /* 0x000ea40008001106 */
[----:B--2---:R-:W-:Y:S05]  /*4d70*/  @!P0 BRA `(.L_x_95) ;  /* 0x0000002c00048947 */ /* 0x004fea0003800000 */
.L_x_94:
[----:B------:R-:W-:Y:S05]  /*4d80*/  BRA.U !UP3, `(.L_x_96) ;  /* 0x000000010b347547 */ /* 0x000fea000b800000 */
[----:B------:R-:W-:Y:S01]  /*4d90*/  UPLOP3.LUT UP0, UPT, UPT, UPT, UP2, 0x80, 0x8 ;  /* 0x000000000008789c */ /* 0x000fe20003f0f020 */
[----:B--2---:R-:W-:Y:S02]  /*4da0*/  HFMA2 R0, -RZ, RZ, 0, 5.9604644775390625e-08 ;  /* 0x00000001ff007431 */ /* 0x004fe400000001ff */
[----:B------:R-:W-:Y:S03]  /*4db0*/  IMAD.MOV.U32 R99, RZ, RZ, 0x1 ;  /* 0x00000001ff637424 */ /* 0x000fe600078e00ff */
[----:B------:R-:W-:Y:S05]  /*4dc0*/  PLOP3.LUT P0, PT, PT, PT, UP0, 0x80, 0x8 ;  /* 0x000000000008781c */ /* 0x000fea0003f0f008 */
[----:B------:R-:W2:Y:S01]  /*4dd0*/  @UP0 LDCU.64 UR10, c[0x0][0x888] ;  /* 0x00011100ff0a07ac */ /* 0x000ea20008000a00 */
[----:B------:R-:W-:Y:S07]  /*4de0*/  @UP0 UIMAD UR8, UR36, UR4, URZ ;  /* 0x00000004240802a4 */ /* 0x000fee000f8e02ff */
[----:B------:R-:W-:Y:S01]  /*4df0*/  @!P0 PRMT R99, R0, 0x7610, R99 ;  /* 0x0000761000638816 */ /* 0x000fe20000000063 */
[----:B--2---:R-:W-:Y:S03]  /*4e00*/  @UP0 UIMAD.WIDE UR10, UR8, 0x4, UR10 ;  /* 0x00000004080a08a5 */ /* 0x004fe6000f8e020a */
[----:B------:R-:W2:Y:S03]  /*4e10*/  @!UP0 LDCU UR8, c[0x0][0x880] ;  /* 0x00011000ff0887ac */ /* 0x000ea60008000800 */
[----:B------:R-:W-:Y:S01]  /*4e20*/  IMAD.U32 R10, RZ, RZ, UR10 ;  /* 0x0000000aff0a7e24 */ /* 0x000fe2000f8e00ff */
[----:B------:R-:W-:Y:S05]  /*4e30*/  MOV R11, UR11 ;  /* 0x0000000b000b7c02 */ /* 0x000fea0008000f00 */
[----:B-----5:R4:W5:Y:S02]  /*4e40*/  @P0 LDG.E R48, desc[UR40][R10.64] ;  /* 0x000000280a300981 */ /* 0x020964000c1e1900 */
[----:B--2-4-:R-:W-:Y:S07]  /*4e50*/  @!P0 IMAD.U32 R48, RZ, RZ, UR8 ;  /* 0x00000008ff308e24 */ /* 0x014fee000f8e00ff */
.L_x_96:
[----:B-----5:R-:W-:Y:S01]  /*4e60*/  @!P4 ISETP.EQ.AND P5, PT, R48, RZ, PT ;  /* 0x000000ff3000c20c */ /* 0x020fe20003fa2270 */
[----:B------:R-:W-:Y:S01]  /*4e70*/  @!UPT UIADD3 URZ, UPT, UPT, URZ, URZ, URZ ;  /* 0x000000fffffff290 */ /* 0x000fe2000fffe0ff */
[----:B------:R-:W-:Y:S11]  /*4e80*/  @!P4 BRA `(.L_x_97) ;  /* 0x000000000014c947 */ /* 0x000ff60003800000 */
[----:B------:R-:W-:Y:S02]  /*4e90*/  LOP3.LUT P0, RZ, R99, 0xff, RZ, 0xc0, !PT ;  /* 0x000000ff63ff7812 */ /* 0x000fe4000780c0ff */
[----:B------:R-:W-:Y:S04]  /*4ea0*/  PLOP3.LUT P5, PT, PT, PT, UP0, 0x80, 0x8 ;  /* 0x000000000008781c */ /* 0x000fe80003faf008 */
[----:B------:R-:W-:Y:S07]  /*4eb0*/  PLOP3.LUT P5, PT, P5, PT, PT, 0x8, 0x80 ;  /* 0x000000000080781c */ /* 0x000fee0002fae170 */
[----:B------:R-:W-:Y:S11]  /*4ec0*/  @P0 ISETP.EQ.AND P5, PT, R48, RZ, PT ;  /* 0x000000ff3000020c */ /* 0x000ff60003fa2270 */
[----:B------:R-:W-:Y:S02]  /*4ed0*/  @!UPT UIADD3 URZ, UPT, UPT, URZ, URZ, URZ ;  /* 0x000000fffffff290 */ /* 0x000fe4000fffe0ff */
.L_x_97:
[----:B------:R-:W4:Y:S01]  /*4ee0*/  SYNCS.PHASECHK.TRANS64.TRYWAIT P4, [UR6+0x98], R26 ;  /* 0x0000981aff0075a7 */ /* 0x000f220008081106 */
[----:B------:R-:W-:Y:S01]  /*4ef0*/  @P3 SHF.R.U32.HI R27, RZ, 0x10, R21 ;  /* 0x00000010ff1b3819 */ /* 0x000fe20000011615 */
[----:B------:R-:W-:Y:S01]  /*4f00*/  VIADD R29, R29, 0x1 ;  /* 0x000000011d1d7836 */ /* 0x000fe20000000000 */
[----:B------:R-:W5:Y:S08]  /*4f10*/  LDC.64 R14, c[0x0][0xb10] ;  /* 0x0002c400ff0e7b82 */ /* 0x000f700000000a00 */
[----:B------:R-:W1:Y:S08]  /*4f20*/  LDC.64 R10, c[0x0][0xb18] ;  /* 0x0002c600ff0a7b82 */ /* 0x000e700000000a00 */
[----:B--2---:R-:W2:Y:S08]  /*4f30*/  @!P1 LDC R0, c[0x0][0xb20] ;  /* 0x0002c800ff009b82 */ /* 0x004eb00000000800 */
[----:B------:R-:W3:Y:S01]  /*4f40*/  @!P1 LDC R3, c[0x0][0xb0c] ;  /* 0x0002c300ff039b82 */ /* 0x000ee20000000800 */
[----:B-----5:R-:W-:Y:S05]  /*4f50*/  @!P1 IMAD.HI.U32 R14, R13, R14, RZ ;  /* 0x0000000e0d0e9227 */ /* 0x020fea00078e00ff */
[----:B------:R-:W-:Y:S01]  /*4f60*/  @!P1 SHF.R.U32.HI R14, RZ, R15, R14 ;  /* 0x0000000fff0e9219 */ /* 0x000fe2000001160e */
[----:B-1----:R-:W-:Y:S01]  /*4f70*/  @!P1 IMAD.HI.U32 R11, R8, R11, RZ ;  /* 0x0000000b080b9227 */ /* 0x002fe200078e00ff */
[----:B------:R-:W-:Y:S04]  /*4f80*/  @!P1 ISETP.NE.AND P0, PT, R10, 0x1, PT ;  /* 0x000000010a00980c */ /* 0x000fe80003f05270 */
[----:B--2---:R-:W-:Y:S02]  /*4f90*/  @!P1 SHF.R.U32.HI R9, RZ, R0, R11 ;  /* 0x00000000ff099219 */ /* 0x004fe4000001160b */
[----:B---3--:R-:W-:Y:S02]  /*4fa0*/  @!P1 ISETP.NE.AND P2, PT, R3, 0x1, PT ;  /* 0x000000010300980c */ /* 0x008fe40003f45270 */
[----:B------:R-:W-:Y:S02]  /*4fb0*/  @!P1 SEL R9, R8, R9, !P0 ;  /* 0x0000000908099207 */ /* 0x000fe40004000000 */
[----:B------:R-:W-:Y:S02]  /*4fc0*/  ELECT P0, URZ, PT ;  /* 0x0000000000ff782f */ /* 0x000fe40003800000 */
[----:B------:R-:W-:Y:S05]  /*4fd0*/  @!P1 SEL R14, R13, R14, !P2 ;  /* 0x0000000e0d0e9207 */ /* 0x000fea0005000000 */
[----:B------:R-:W-:Y:S02]  /*4fe0*/  @!P1 IMAD.IADD R0, R9, 0x1, -R14 ;  /* 0x0000000109009824 */ /* 0x000fe400078e0a0e */
[----:B------:R-:W-:Y:S02]  /*4ff0*/  @!P1 IMAD.IADD R9, R14, 0x1, -R9 ;  /* 0x000000010e099824 */ /* 0x000fe400078e0a09 */
[----:B------:R-:W-:Y:S02]  /*5000*/  @!P1 IMAD R13, R0, R3, R13 ;  /* 0x00000003000d9224 */ /* 0x000fe400078e020d */
[----:B------:R-:W-:Y:S01]  /*5010*/  @!P1 IMAD R8, R9, R10, R8 ;  /* 0x0000000a09089224 */ /* 0x000fe200078e0208 */
[----:B----4-:R-:W-:Y:S06]  /*5020*/  @!P4 BRA `(.L_x_98) ;  /* 0x000000280070c947 */ /* 0x010fec0003800000 */
.L_x_162:
[----:B------:R-:W-:Y:S01]  /*5030*/  PLOP3.LUT P5, PT, P5, P0, PT, 0xf2, 0x2f ;  /* 0x00000000002f781c */ /* 0x000fe20002fa1e72 */
[----:B------:R-:W-:Y:S01]  /*5040*/  UMOV UR14, 0x0 ;  /* 0x00000000000e7882 */ /* 0x000fe20000000000 */
[----:B------:R-:W-:Y:S01]  /*5050*/  LOP3.LUT R30, R30, 0x1, RZ, 0x3c, !PT ;  /* 0x000000011e1e7812 */ /* 0x000fe200078e3cff */
[----:B------:R-:W-:Y:S01]  /*5060*/  UMOV UR15, 0x10000000 ;  /* 0x10000000000f7882 */ /* 0x000fe20000000000 */
[----:B------:R-:W-:Y:S01]  /*5070*/  UMOV UR12, UR36 ;  /* 0x00000024000c7c82 */ /* 0x000fe20008000000 */
[----:B------:R-:W-:Y:S08]  /*5080*/  @P3 R2UR UR36, R27 ;  /* 0x000000001b2432ca */ /* 0x000ff000000e0000 */
[----:B-1----:R-:W-:Y:S01]  /*5090*/  @!P5 IADD3 R3, P0, PT, R32, 0x580, RZ ;  /* 0x000005802003d810 */ /* 0x002fe20007f1e0ff */
[----:B------:R-:W-:Y:S01]  /*50a0*/  @!P5 IMAD.SHL.U32 R98, R98, 0x40, RZ ;  /* 0x000000406262d824 */ /* 0x000fe200078e00ff */
[----:B------:R-:W-:Y:S01]  /*50b0*/  VOTEU.ALL UP1, P5 ;  /* 0x0000000000ff7886 */ /* 0x000fe20002820000 */
[----:B------:R-:W-:Y:S01]  /*50c0*/  @!P5 IMAD.SHL.U32 R97, R97, 0x40, RZ ;  /* 0x000000406161d824 */ /* 0x000fe200078e00ff */
[----:B------:R-:W-:Y:S01]  /*50d0*/  @!P5 R2UR UR9, R3 ;  /* 0x000000000309d2ca */ /* 0x000fe200000e0000 */
[----:B------:R-:W-:Y:S01]  /*50e0*/  @!P5 IMAD.X R0, RZ, RZ, R33, P0 ;  /* 0x000000ffff00d224 */ /* 0x000fe200000e0621 */
[----:B------:R-:W-:Y:S01]  /*50f0*/  @!P5 R2UR UR10, R98 ;  /* 0x00000000620ad2ca */ /* 0x000fe200000e0000 */
[----:B------:R-:W-:Y:S01]  /*5100*/  IMAD.IADD R98, R8, 0x1, R81 ;  /* 0x0000000108627824 */ /* 0x000fe200078e0251 */
[----:B------:R-:W-:Y:S01]  /*5110*/  @!P5 R2UR UR11, R97 ;  /* 0x00000000610bd2ca */ /* 0x000fe200000e0000 */
[----:B------:R-:W-:Y:S01]  /*5120*/  IMAD.IADD R97, R13, 0x1, R96 ;  /* 0x000000010d617824 */ /* 0x000fe200078e0260 */
[----:B------:R-:W-:Y:S02]  /*5130*/  @!P5 R2UR UR8, R0 ;  /* 0x000000000008d2ca */ /* 0x000fe400000e0000 */
[C---:B------:R-:W-:Y:S04]  /*5140*/  ISETP.NE.AND P0, PT, R29.reuse, 0x2, PT ;  /* 0x000000021d00780c */ /* 0x040fe80003f05270 */
[----:B------:R-:W-:Y:S01]  /*5150*/  SEL R3, RZ, 0x1, P0 ;  /* 0x00000001ff037807 */ /* 0x000fe20000000000 */
[----:B------:R-:W-:Y:S01]  /*5160*/  IMAD.U32 R10, RZ, RZ, UR9 ;  /* 0x00000009ff0a7e24 */ /* 0x000fe2000f8e00ff */
[----:B------:R-:W-:Y:S01]  /*5170*/  @!UP1 UIADD3 UR9, UPT, UPT, UR6, 0x90, URZ ;  /* 0x0000009006099890 */ /* 0x000fe2000fffe0ff */
[----:B------:R-:W-:Y:S02]  /*5180*/  SEL R29, R29, RZ, P0 ;  /* 0x000000ff1d1d7207 */ /* 0x000fe40000000000 */
[----:B------:R-:W-:Y:S02]  /*5190*/  LOP3.LUT R28, R28, R3, RZ, 0x3c, !PT ;  /* 0x000000031c1c7212 */ /* 0x000fe400078e3cff */
[----:B------:R-:W-:Y:S01]  /*51a0*/  IMAD.U32 R11, RZ, RZ, UR8 ;  /* 0x00000008ff0b7e24 */ /* 0x000fe2000f8e00ff */
[----:B------:R-:W-:Y:S01]  /*51b0*/  @!P5 R2UR UR16, R10 ;  /* 0x000000000a10d2ca */ /* 0x000fe200000e0000 */
[----:B------:R-:W-:Y:S01]  /*51c0*/  @!UP1 UIADD3 UR8, UPT, UPT, UR6, 0x200, URZ ;  /* 0x0000020006089890 */ /* 0x000fe2000fffe0ff */
[----:B------:R-:W-:Y:S02]  /*51d0*/  VOTEU.ALL UP1, P5 ;  /* 0x0000000000ff7886 */ /* 0x000fe40002820000 */
[----:B------:R-:W-:Y:S11]  /*51e0*/  @!P5 R2UR UR17, R11 ;  /* 0x000000000b11d2ca */ /* 0x000ff600000e0000 */
[----:B------:R-:W-:Y:S02]  /*51f0*/  @!UPT UIADD3 URZ, UPT, UPT, URZ, URZ, URZ ;  /* 0x000000fffffff290 */ /* 0x000fe4000fffe0ff */
[----:B------:R2:W-:Y:S01]  /*5200*/  @!UP1 UTMALDG.3D [UR8], [UR16], desc[UR14] ;  /* 0x00000e08100095b4 */ /* 0x0005e20008011000 */
[----:B------:R2:W-:Y:S01]  /*5210*/  @!P5 SYNCS.ARRIVE.TRANS64.RED.A0TR RZ, [UR6+0x90], R25 ;  /* 0x00009019ffffd9a7 */ /* 0x0005e20008300406 */
[----:B------:R-:W-:Y:S01]  /*5220*/  UPLOP3.LUT UP1, UPT, UPT, UPT, UPT, 0x80, 0x8 ;  /* 0x000000000008789c */ /* 0x000fe20003f2f070 */
[----:B------:R-:W-:Y:S01]  /*5230*/  SYNCS.ARRIVE.TRANS64.RED.A1T0 RZ, [UR37], RZ ;  /* 0x000000ffffff79a7 */ /* 0x000fe20008100425 */
[----:B------:R-:W-:Y:S09]  /*5240*/  @P3 BRA `(.L_x_99) ;  /* 0xfffffff400b43947 */ /* 0x000ff2000383ffff */
[----:B------:R-:W-:Y:S07]  /*5250*/  MOV R0, UR6 ;  /* 0x0000000600007c02 */ /* 0x000fee0008000f00 */
.L_x_100:
[----:B-1----:R-:W-:-:S04]  /*5260*/  SHF.L.U32 R3, R30, 0x1f, RZ ;  /* 0x0000001f1e037819 */ /* 0x002fc800000006ff */
[----:B------:R1:W3:Y:S03]  /*5270*/  SYNCS.PHASECHK.TRANS64.TRYWAIT P0, [R0+URZ+0x98], R3 ;  /* 0x00009803000075a7 */ /* 0x0002e600080011ff */
[----:B---3--:R-:W-:Y:S05]  /*5280*/  @!P0 NANOSLEEP.SYNCS 0x989680 ;  /* 0x009896800000895d */ /* 0x008fea0003900000 */
[----:B------:R-:W3:Y:S02]  /*5290*/  @!P0 SYNCS.PHASECHK.TRANS64 P0, [R0+URZ+0x98], R3 ;  /* 0x00009803000085a7 */ /* 0x000ee400080010ff */
[----:B--23--:R-:W-:Y:S05]  /*52a0*/  @P0 EXIT ;  /* 0x000000000000094d */ /* 0x00cfea0003800000 */
[----:B------:R-:W-:Y:S05]  /*52b0*/  BRA `(.L_x_100) ;  /* 0xfffffffc00e87947 */ /* 0x000fea000383ffff */
.L_x_91:
[----:B------:R-:W-:-:S06]  /*52c0*/  UISETP.GE.AND UP1, UPT, UR10, 0x4, UPT ;  /* 0x000000040a00788c */ /* 0x000fcc000bf26270 */
[----:B------:R-:W-:-:S13]  /*52d0*/  PLOP3.LUT P0, PT, PT, PT, UP1, 0x80, 0x8 ;  /* 0x000000000008781c */ /* 0x000fda0003f0f018 */
[----:B------:R-:W-:Y:S05]  /*52e0*/  @!P0 EXIT ;  /* 0x000000000000894d */ /* 0x000fea0003800000 */
[----:B------:R-:W-:Y:S01]  /*52f0*/  BAR.SYNC.DEFER_BLOCKING 0x6, 0xa0 ;  /* 0x0182800000007b1d */ /* 0x000fe20000010000 */
[C---:B------:R-:W-:Y:S01]  /*5300*/  IMAD.SHL.U32 R4, R103.reuse, 0x40, RZ ;  /* 0x0000004067047824 */ /* 0x040fe200078e00ff */
[----:B------:R-:W-:Y:S01]  /*5310*/  CS2R R108, SRZ ;  /* 0x00000000006c7805 */ /* 0x000fe2000001ff00 */
[C---:B------:R-:W-:Y:S02]  /*5320*/  IMAD.SHL.U32 R2, R103.reuse, 0x8, RZ ;  /* 0x0000000867027824 */ /* 0x040fe400078e00ff */
[----:B------:R-:W-:Y:S01]  /*5330*/  IMAD.SHL.U32 R105, R106, 0x800, RZ ;  /* 0x000008006a697824 */ /* 0x000fe200078e00ff */
[----:B------:R-:W-:Y:S01]  /*5340*/  UMOV UR43, 0x400 ;  /* 0x00000400002b7882 */ /* 0x000fe20000000000 */
[C---:B------:R-:W-:Y:S01]  /*5350*/  LOP3.LUT R3, R4.reuse, 0x180, RZ, 0xc0, !PT ;  /* 0x0000018004037812 */ /* 0x040fe200078ec0ff */
[----:B------:R-:W-:Y:S01]  /*5360*/  ULEA UR43, UR37, UR43, 0x18 ;  /* 0x0000002b252b7291 */ /* 0x000fe2000f8ec0ff */
[----:B------:R-:W1:Y:S01]  /*5370*/  LDC R101, c[0x0][0x370] ;  /* 0x0000dc00ff657b82 */ /* 0x000e620000000800 */
[----:B------:R-:W-:Y:S01]  /*5380*/  LOP3.LUT R4, R4, 0x640, RZ, 0xc0, !PT ;  /* 0x0000064004047812 */ /* 0x000fe200078ec0ff */
[----:B------:R-:W-:Y:S01]  /*5390*/  IMAD.U32 R47, R103, 0x10000, RZ ;  /* 0x00010000672f7824 */ /* 0x000fe200078e00ff */
[----:B------:R-:W-:Y:S01]  /*53a0*/  LOP3.LUT R2, R3, 0x30, R2, 0xf8, !PT ;  /* 0x0000003003027812 */ /* 0x000fe200078ef802 */
[----:B------:R-:W-:Y:S01]  /*53b0*/  IMAD.SHL.U32 R104, R103, 0x10, RZ ;  /* 0x0000001067687824 */ /* 0x000fe200078e00ff */
[----:B------:R-:W-:Y:S01]  /*53c0*/  SHF.R.U32.HI R3, RZ, 0x1, R103 ;  /* 0x00000001ff037819 */ /* 0x000fe20000011667 */
[----:B------:R-:W-:Y:S01]  /*53d0*/  UIADD3 UR4, UPT, UPT, UR43, 0x1200, URZ ;  /* 0x000012002b047890 */ /* 0x000fe2000fffe0ff */
[----:B------:R-:W-:Y:S01]  /*53e0*/  LOP3.LUT R105, R4, 0x800, R105, 0xf8, !PT ;  /* 0x0000080004697812 */ /* 0x000fe200078ef869 */
[----:B------:R-:W2:Y:S01]  /*53f0*/  LDC R42, c[0x0][0xb0c] ;  /* 0x0002c300ff2a7b82 */ /* 0x000ea20000000800 */
[----:B------:R-:W-:Y:S01]  /*5400*/  LOP3.LUT R4, R2, 0x20, R3, 0x78, !PT ;  /* 0x0000002002047812 */ /* 0x000fe200078e7803 */
[----:B------:R-:W-:Y:S01]  /*5410*/  IMAD.SHL.U32 R2, R106, 0x200000, RZ ;  /* 0x002000006a027824 */ /* 0x000fe200078e00ff */
[----:B------:R-:W-:Y:S01]  /*5420*/  LOP3.LUT R104, R104, 0x20, RZ, 0xc0, !PT ;  /* 0x0000002068687812 */ /* 0x000fe200078ec0ff */
[----:B------:R-:W-:Y:S01]  /*5430*/  IMAD.MOV.U32 R44, RZ, RZ, RZ ;  /* 0x000000ffff2c7224 */ /* 0x000fe200078e00ff */
[----:B------:R-:W-:Y:S01]  /*5440*/  LOP3.LUT R105, R105, R4, RZ, 0xfc, !PT ;  /* 0x0000000469697212 */ /* 0x000fe200078efcff */
[----:B------:R-:W-:Y:S01]  /*5450*/  IMAD.MOV.U32 R110, RZ, RZ, RZ ;  /* 0x000000ffff6e7224 */ /* 0x000fe200078e00ff */
[----:B------:R-:W3:Y:S01]  /*5460*/  LDS R0, [UR43+0x160] ;  /* 0x0001602bff007984 */ /* 0x000ee20008000800 */
[----:B------:R-:W4:Y:S01]  /*5470*/  LDC R100, c[0x0][0xb20] ;  /* 0x0002c800ff647b82 */ /* 0x000f220000000800 */
[----:B------:R-:W-:Y:S01]  /*5480*/  LOP3.LUT R2, R2, 0x200000, RZ, 0xc0, !PT ;  /* 0x0020000002027812 */ /* 0x000fe200078ec0ff */
[----:B------:R-:W-:Y:S01]  /*5490*/  VIADD R3, R105, UR43 ;  /* 0x0000002b69037c36 */ /* 0x000fe20008000000 */
[----:B------:R-:W1:Y:S01]  /*54a0*/  LDCU.64 UR46, c[0x0][0x348] ;  /* 0x00006900ff2e77ac */ /* 0x000e620008000a00 */
[----:B------:R-:W-:Y:S01]  /*54b0*/  IMAD.MOV.U32 R114, RZ, RZ, RZ ;  /* 0x000000ffff727224 */ /* 0x000fe200078e00ff */
[----:B------:R-:W-:Y:S01]  /*54c0*/  LOP3.LUT R47, R2, 0x400000, R47, 0xf8, !PT ;  /* 0x00400000022f7812 */ /* 0x000fe200078ef82f */
[----:B------:R-:W-:Y:S01]  /*54d0*/  IMAD.U32 R111, RZ, RZ, UR4 ;  /* 0x00000004ff6f7e24 */ /* 0x000fe2000f8e00ff */
[----:B------:R-:W-:Y:S01]  /*54e0*/  IADD3 R104, PT, PT, -R104, 0x200, R3 ;  /* 0x0000020068687810 */ /* 0x000fe20007ffe103 */
[----:B------:R-:W1:Y:S01]  /*54f0*/  LDC R41, c[0x0][0xb30] ;  /* 0x0002cc00ff297b82 */ /* 0x000e620000000800 */
[----:B------:R-:W1:Y:S01]  /*5500*/  LDCU.64 UR38, c[0x0][0x888] ;  /* 0x00011100ff2677ac */ /* 0x000e620008000a00 */
[----:B------:R-:W-:-:S06]  /*5510*/  UIADD3 UR42, UPT, UPT, UR43, 0x200, URZ ;  /* 0x000002002b2a7890 */ /* 0x000fcc000fffe0ff */
[----:B------:R-:W1:Y:S08]  /*5520*/  LDC.64 R90, c[0x0][0xb10] ;  /* 0x0002c400ff5a7b82 */ /* 0x000e700000000a00 */
[----:B------:R-:W1:Y:S08]  /*5530*/  LDC.64 R38, c[0x0][0xb18] ;  /* 0x0002c600ff267b82 */ /* 0x000e700000000a00 */
[----:B------:R-:W1:Y:S01]  /*5540*/  LDC.64 R86, c[0x0][0x888] ;  /* 0x00022200ff567b82 */ /* 0x000e620000000a00 */
[----:B---3--:R-:W-:-:S07]  /*5550*/  IMAD.IADD R47, R0, 0x1, R47 ;  /* 0x00000001002f7824 */ /* 0x008fce00078e022f */
[----:B------:R-:W3:Y:S08]  /*5560*/  LDC.64 R36, c[0x0][0xb28] ;  /* 0x0002ca00ff247b82 */ /* 0x000ef00000000a00 */
[----:B------:R-:W1:Y:S08]  /*5570*/  LDC.64 R88, c[0x0][0x890] ;  /* 0x00022400ff587b82 */ /* 0x000e700000000a00 */
[----:B------:R-:W1:Y:S08]  /*5580*/  LDC.64 R84, c[0x0][0x8b0] ;  /* 0x00022c00ff547b82 */ /* 0x000e700000000a00 */
[----:B------:R-:W1:Y:S08]  /*5590*/  LDC.64 R82, c[0x0][0x8a8] ;  /* 0x00022a00ff527b82 */ /* 0x000e700000000a00 */
[----:B--2-4-:R-:W1:Y:S02]  /*55a0*/  LDC R102, c[0x0][0x374] ;  /* 0x0000dd00ff667b82 */ /* 0x014e640000000800 */
.L_x_118:
[C---:B------:R-:W-:Y:S02]  /*55b0*/  LEA R0, R114.reuse, UR43, 0x3 ;  /* 0x0000002b72007c11 */ /* 0x040fe4000f8e18ff */
[----:B------:R-:W-:Y:S02]  /*55c0*/  SHF.L.U32 R3, R109, 0x1f, RZ ;  /* 0x0000001f6d037819 */ /* 0x000fe400000006ff */
[----:B------:R-:W-:Y:S02]  /*55d0*/  LEA R16, R114, UR43, 0x4 ;  /* 0x0000002b72107c11 */ /* 0x000fe4000f8e20ff */
[----:B--2---:R-:W2:Y:S02]  /*55e0*/  SYNCS.PHASECHK.TRANS64.TRYWAIT P0, [R0+URZ+0xb0], R3 ;  /* 0x0000b003000075a7 */ /* 0x004ea400080011ff */
[----:B-12---:R-:W-:Y:S05]  /*55f0*/  @!P0 BRA `(.L_x_101) ;  /* 0x0000002400148947 */ /* 0x006fea0003800000 */
.L_x_163:
[----:B------:R-:W4:Y:S01]  /*5600*/  LDC.64 R12, c[0x0][0xb10] ;  /* 0x0002c400ff0c7b82 */ /* 0x000f220000000a00 */
[----:B------:R-:W3:Y:S01]  /*5610*/  LDS.128 R16, [R16+0x140] ;  /* 0x0001400010107984 */ /* 0x000ee20000000c00 */
[----:B-1----:R-:W-:Y:S01]  /*5620*/  ISETP.NE.AND P1, PT, R41, 0x1, PT ;  /* 0x000000012900780c */ /* 0x002fe20003f25270 */
[----:B--2---:R-:W-:Y:S01]  /*5630*/  VIADD R0, R0, 0xc0 ;  /* 0x000000c000007836 */ /* 0x004fe20000000000 */
[----:B------:R-:W-:Y:S04]  /*5640*/  ISETP.GE.AND P0, PT, R40, 0x1, PT ;  /* 0x000000012800780c */ /* 0x000fe80003f06270 */
[----:B------:R-:W1:Y:S01]  /*5650*/  LDC.64 R10, c[0x0][0xb18] ;  /* 0x0002c600ff0a7b82 */ /* 0x000e620000000a00 */
[----:B------:R-:W-:Y:S01]  /*5660*/  PRMT R0, RZ, 0x654, R0 ;  /* 0x00000654ff007816 */ /* 0x000fe20000000000 */
[----:B------:R-:W-:Y:S01]  /*5670*/  @!PT LDS RZ, [RZ] ;  /* 0x00000000fffff984 */ /* 0x000fe20000000800 */
[----:B------:R-:W-:Y:S01]  /*5680*/  @!PT LDS RZ, [RZ] ;  /* 0x00000000fffff984 */ /* 0x000fe20000000800 */
[----:B------:R-:W-:Y:S01]  /*5690*/  @!PT LDS RZ, [RZ] ;  /* 0x00000000fffff984 */ /* 0x000fe20000000800 */
[----:B------:R-:W-:Y:S01]  /*56a0*/  @!PT LDS RZ, [RZ] ;  /* 0x00000000fffff984 */ /* 0x000fe20000000800 */
[----:B------:R2:W-:Y:S06]  /*56b0*/  MEMBAR.ALL.CTA ;  /* 0x0000000000007992 */ /* 0x0005ec0000008000 */
[----:B--2---:R-:W2:Y:S01]  /*56c0*/  FENCE.VIEW.ASYNC.S ;  /* 0x00000000000073c6 */ /* 0x004ea20000000000 */
[----:B------:R-:W1:Y:S08]  /*56d0*/  @!P1 LDC R14, c[0x0][0xb20] ;  /* 0x0002c800ff0e9b82 */ /* 0x000e700000000800 */
[----:B------:R-:W1:Y:S01]  /*56e0*/  @!P1 LDC R9, c[0x0][0xb0c] ;  /* 0x0002c300ff099b82 */ /* 0x000e620000000800 */
[----:B--2---:R2:W-:Y:S01]  /*56f0*/  SYNCS.ARRIVE.TRANS64.RED.A1T0 RZ, [R0+URZ], RZ ;  /* 0x000000ff00ff79a7 */ /* 0x0045e200081004ff */
[----:B---3--:R-:W-:Y:S04]  /*5700*/  LOP3.LUT P4, RZ, R18, 0x1, RZ, 0xc0, !PT ;  /* 0x0000000112ff7812 */ /* 0x008fe8000788c0ff */
[----:B------:R-:W-:Y:S09]  /*5710*/  P2R R112, PR, RZ, 0x10 ;  /* 0x00000010ff707803 */ /* 0x000ff20000000000 */
[----:B------:R-:W-:Y:S02]  /*5720*/  @P4 MOV R45, R16 ;  /* 0x00000010002d4202 */ /* 0x000fe40000000f00 */
[----:B------:R-:W-:Y:S01]  /*5730*/  @P4 LOP3.LUT R43, R17, 0xffff, RZ, 0xc0, !PT ;  /* 0x0000ffff112b4812 */ /* 0x000fe200078ec0ff */
[----:B--2-4-:R-:W-:Y:S06]  /*5740*/  @!P0 BRA `(.L_x_102) ;  /* 0x0000000000a48947 */ /* 0x014fec0003800000 */
[----:B------:R-:W-:Y:S01]  /*5750*/  IMAD.HI.U32 R21, R102, R39, RZ ;  /* 0x0000002766157227 */ /* 0x000fe200078e00ff */
[----:B------:R-:W-:Y:S02]  /*5760*/  ISETP.NE.AND P0, PT, R38, 0x1, PT ;  /* 0x000000012600780c */ /* 0x000fe40003f05270 */
[----:B------:R-:W-:Y:S01]  /*5770*/  ISETP.NE.AND P2, PT, R40, 0x1, PT ;  /* 0x000000012800780c */ /* 0x000fe20003f45270 */
[----:B------:R-:W-:Y:S01]  /*5780*/  IMAD.HI.U32 R20, R101, R90, RZ ;  /* 0x0000005a65147227 */ /* 0x000fe200078e00ff */
[----:B------:R-:W-:Y:S02]  /*5790*/  SHF.R.U32.HI R21, RZ, R100, R21 ;  /* 0x00000064ff157219 */ /* 0x000fe40000011615 */
[----:B------:R-:W-:Y:S01]  /*57a0*/  ISETP.NE.AND P3, PT, R42, 0x1, PT ;  /* 0x000000012a00780c */ /* 0x000fe20003f65270 */
[----:B------:R-:W-:Y:S01]  /*57b0*/  IMAD.HI.U32 R24, R45, R90, RZ ;  /* 0x0000005a2d187227 */ /* 0x000fe200078e00ff */
[----:B------:R-:W-:Y:S02]  /*57c0*/  SHF.R.U32.HI R20, RZ, R91, R20 ;  /* 0x0000005bff147219 */ /* 0x000fe40000011614 */
[----:B------:R-:W-:Y:S01]  /*57d0*/  SEL R3, R102, R21, !P0 ;  /* 0x0000001566037207 */ /* 0x000fe20004000000 */
[----:B------:R-:W-:Y:S01]  /*57e0*/  IMAD.HI.U32 R21, R43, R39, RZ ;  /* 0x000000272b157227 */ /* 0x000fe200078e00ff */
[----:B------:R-:W-:Y:S02]  /*57f0*/  SEL R7, R101, R20, !P3 ;  /* 0x0000001465077207 */ /* 0x000fe40005800000 */
[----:B------:R-:W-:Y:S01]  /*5800*/  SHF.R.U32.HI R24, RZ, R91, R24 ;  /* 0x0000005bff187219 */ /* 0x000fe20000011618 */
[-C--:B------:R-:W-:Y:S04]  /*5810*/  IMAD.HI.U32 R20, R3, R36.reuse, RZ ;  /* 0x0000002403147227 */ /* 0x080fe800078e00ff */
[----:B------:R-:W-:Y:S01]  /*5820*/  IMAD.HI.U32 R22, R7, R36, RZ ;  /* 0x0000002407167227 */ /* 0x000fe200078e00ff */
[-C--:B------:R-:W-:Y:S02]  /*5830*/  @P2 SHF.R.U32.HI R3, RZ, R37.reuse, R20 ;  /* 0x00000025ff032219 */ /* 0x080fe40000011614 */
[----:B------:R-:W-:Y:S02]  /*5840*/  SHF.R.U32.HI R20, RZ, R100, R21 ;  /* 0x00000064ff147219 */ /* 0x000fe40000011615 */
[----:B------:R-:W-:Y:S01]  /*5850*/  @P2 SHF.R.U32.HI R7, RZ, R37, R22 ;  /* 0x00000025ff072219 */ /* 0x000fe20000011616 */
[C---:B------:R-:W-:Y:S01]  /*5860*/  IMAD R2, R40.reuse, R3, RZ ;  /* 0x0000000328027224 */ /* 0x040fe200078e02ff */
[----:B------:R-:W-:Y:S02]  /*5870*/  SEL R5, R43, R20, !P0 ;  /* 0x000000142b057207 */ /* 0x000fe40004000000 */
[----:B------:R-:W-:Y:S01]  /*5880*/  SEL R3, R45, R24, !P3 ;  /* 0x000000182d037207 */ /* 0x000fe20005800000 */
[----:B------:R-:W-:Y:S01]  /*5890*/  IMAD R4, R40, R7, RZ ;  /* 0x0000000728047224 */ /* 0x000fe200078e02ff */
[C---:B------:R-:W-:Y:S01]  /*58a0*/  ISETP.GE.AND P0, PT, R5.reuse, R2, PT ;  /* 0x000000020500720c */ /* 0x040fe20003f06270 */
[----:B------:R-:W-:Y:S03]  /*58b0*/  IMAD.HI.U32 R6, R5, R36, RZ ;  /* 0x0000002405067227 */ /* 0x000fe600078e00ff */
[----:B------:R-:W-:Y:S01]  /*58c0*/  ISETP.GE.OR P0, PT, R3, R4, P0 ;  /* 0x000000040300720c */ /* 0x000fe20000706670 */
[----:B------:R-:W-:Y:S01]  /*58d0*/  IMAD.MOV R4, RZ, RZ, -R3 ;  /* 0x000000ffff047224 */ /* 0x000fe200078e0a03 */
[-C--:B------:R-:W-:Y:S03]  /*58e0*/  SHF.R.U32.HI R6, RZ, R37.reuse, R6 ;  /* 0x00000025ff067219 */ /* 0x080fe60000011606 */
[----:B------:R-:W-:Y:S01]  /*58f0*/  IMAD R45, R42, R4, R45 ;  /* 0x000000042a2d7224 */ /* 0x000fe200078e022d */
[----:B------:R-:W-:Y:S05]  /*5900*/  SEL R15, R5, R6, !P2 ;  /* 0x00000006050f7207 */ /* 0x000fea0005000000 */
[----:B------:R-:W-:Y:S02]  /*5910*/  IMAD.MOV R6, RZ, RZ, -R15 ;  /* 0x000000ffff067224 */ /* 0x000fe400078e0a0f */
[C---:B------:R-:W-:Y:S04]  /*5920*/  @!P0 IMAD.HI.U32 R2, R3.reuse, R36, RZ ;  /* 0x0000002403028227 */ /* 0x040fe800078e00ff */
[----:B------:R-:W-:Y:S01]  /*5930*/  IMAD R6, R40, R6, R5 ;  /* 0x0000000628067224 */ /* 0x000fe200078e0205 */
[----:B------:R-:W-:Y:S04]  /*5940*/  @!P0 SHF.R.U32.HI R2, RZ, R37, R2 ;  /* 0x00000025ff028219 */ /* 0x000fe80000011602 */
[----:B------:R-:W-:Y:S02]  /*5950*/  @!P0 SEL R0, R3, R2, !P2 ;  /* 0x0000000203008207 */ /* 0x000fe40005000000 */
[----:B------:R-:W-:Y:S02]  /*5960*/  IADD3 R2, PT, PT, -R5, RZ, RZ ;  /* 0x000000ff05027210 */ /* 0x000fe40007ffe1ff */
[----:B------:R-:W-:Y:S01]  /*5970*/  @!P0 IADD3 R8, PT, PT, R15, -R0, RZ ;  /* 0x800000000f088210 */ /* 0x000fe20007ffe0ff */
[----:B------:R-:W-:Y:S02]  /*5980*/  @!P0 IMAD R0, R7, R6, R0 ;  /* 0x0000000607008224 */ /* 0x000fe400078e0200 */
[----:B------:R-:W-:Y:S02]  /*5990*/  IMAD R43, R38, R2, R43 ;  /* 0x00000002262b7224 */ /* 0x000fe400078e022b */
[----:B------:R-:W-:Y:S02]  /*59a0*/  @!P0 IMAD R5, R8, R40, R3 ;  /* 0x0000002808058224 */ /* 0x000fe400078e0203 */
[----:B------:R-:W-:Y:S04]  /*59b0*/  @!P0 IMAD.MOV.U32 R3, RZ, RZ, R0 ;  /* 0x000000ffff038224 */ /* 0x000fe800078e0000 */
[----:B------:R-:W-:Y:S02]  /*59c0*/  IMAD R45, R3, R42, R45 ;  /* 0x0000002a032d7224 */ /* 0x000fe400078e022d */
[----:B------:R-:W-:Y:S07]  /*59d0*/  IMAD R43, R5, R38, R43 ;  /* 0x00000026052b7224 */ /* 0x000fee00078e022b */
.L_x_102:
[----:B------:R-:W-:Y:S01]  /*59e0*/  @!P1 IMAD.HI.U32 R0, R45, R12, RZ ;  /* 0x0000000c2d009227 */ /* 0x000fe200078e00ff */
[----:B-1----:R-:W-:Y:S01]  /*59f0*/  @!P1 ISETP.NE.AND P0, PT, R10, 0x1, PT ;  /* 0x000000010a00980c */ /* 0x002fe20003f05270 */
[----:B------:R-:W-:Y:S01]  /*5a00*/  ULOP3.LUT UP0, URZ, UR42, 0x1b0, URZ, 0xc0, !UPT ;  /* 0x000001b02aff7892 */ /* 0x000fe2000f80c0ff */
[----:B------:R-:W-:Y:S01]  /*5a10*/  @!P1 ISETP.NE.AND P2, PT, R9, 0x1, PT ;  /* 0x000000010900980c */ /* 0x000fe20003f45270 */
[----:B------:R-:W-:Y:S01]  /*5a20*/  @!P1 IMAD.HI.U32 R3, R43, R11, RZ ;  /* 0x0000000b2b039227 */ /* 0x000fe200078e00ff */
[----:B------:R-:W-:Y:S02]  /*5a30*/  @!P1 SHF.R.U32.HI R0, RZ, R13, R0 ;  /* 0x0000000dff009219 */ /* 0x000fe40000011600 */
[----:B------:R-:W-:Y:S01]  /*5a40*/  @P4 SHF.R.U32.HI R107, RZ, 0x10, R17 ;  /* 0x00000010ff6b4819 */ /* 0x000fe20000011611 */
[----:B------:R-:W-:Y:S01]  /*5a50*/  VIADD R114, R114, 0x1 ;  /* 0x0000000172727836 */ /* 0x000fe20000000000 */
[----:B------:R-:W-:Y:S02]  /*5a60*/  @!P1 SHF.R.U32.HI R2, RZ, R14, R3 ;  /* 0x0000000eff029219 */ /* 0x000fe40000011603 */
[----:B------:R-:W-:Y:S02]  /*5a70*/  @!P1 SEL R3, R45, R0, !P2 ;  /* 0x000000002d039207 */ /* 0x000fe40005000000 */
[----:B------:R-:W-:Y:S05]  /*5a80*/  @!P1 SEL R2, R43, R2, !P0 ;  /* 0x000000022b029207 */ /* 0x000fea0004000000 */
[----:B------:R-:W-:Y:S02]  /*5a90*/  @!P1 IMAD.IADD R0, R2, 0x1, -R3 ;  /* 0x0000000102009824 */ /* 0x000fe400078e0a03 */
[----:B------:R-:W-:Y:S02]  /*5aa0*/  @!P1 IMAD.IADD R2, R3, 0x1, -R2 ;  /* 0x0000000103029824 */ /* 0x000fe400078e0a02 */
[----:B------:R-:W-:Y:S02]  /*5ab0*/  @!P1 IMAD R45, R0, R9, R45 ;  /* 0x00000009002d9224 */ /* 0x000fe400078e022d */
[----:B------:R-:W-:Y:S01]  /*5ac0*/  @!P1 IMAD R43, R2, R10, R43 ;  /* 0x0000000a022b9224 */ /* 0x000fe200078e022b */
[----:B------:R-:W-:Y:S06]  /*5ad0*/  BRA.U !UP0, `(.L_x_103) ;  /* 0x0000000108407547 */ /* 0x000fec000b800000 */
[----:B------:R-:W1:Y:S01]  /*5ae0*/  LDCU.64 UR8, c[0x4][0x80] ;  /* 0x01001000ff0877ac */ /* 0x000e620008000a00 */
[----:B------:R-:W-:Y:S01]  /*5af0*/  MOV R3, 0x0 ;  /* 0x0000000000037802 */ /* 0x000fe20000000f00 */
[----:B------:R-:W-:Y:S02]  /*5b00*/  HFMA2 R12, -RZ, RZ, 0, 5.9604644775390625e-08 ;  /* 0x00000001ff0c7431 */ /* 0x000fe400000001ff */
[----:B------:R-:W-:Y:S02]  /*5b10*/  IMAD.MOV.U32 R8, RZ, RZ, 0x70 ;  /* 0x00000070ff087424 */ /* 0x000fe400078e00ff */
[----:B------:R-:W-:Y:S01]  /*5b20*/  IMAD.MOV.U32 R13, RZ, RZ, RZ ;  /* 0x000000ffff0d7224 */ /* 0x000fe200078e00ff */
[----:B------:R-:W2:Y:S01]  /*5b30*/  LDCU.64 UR6, c[0x4][0x88] ;  /* 0x01001100ff0677ac */ /* 0x000ea20008000a00 */
[----:B------:R-:W3:Y:S01]  /*5b40*/  LDC.64 R2, c[0x4][R3] ;  /* 0x0100000003027b82 */ /* 0x000ee20000000a00 */
[----:B------:R-:W4:Y:S01]  /*5b50*/  LDCU.64 UR4, c[0x4][0x8] ;  /* 0x01000100ff0477ac */ /* 0x000f220008000a00 */
[----:B-1----:R-:W-:Y:S01]  /*5b60*/  MOV R5, UR9 ;  /* 0x0000000900057c02 */ /* 0x002fe20008000f00 */
[----:B------:R-:W-:Y:S01]  /*5b70*/  IMAD.U32 R4, RZ, RZ, UR8 ;  /* 0x00000008ff047e24 */ /* 0x000fe2000f8e00ff */
[----:B--2---:R-:W-:Y:S01]  /*5b80*/  MOV R7, UR7 ;  /* 0x0000000700077c02 */ /* 0x004fe20008000f00 */
[----:B------:R-:W-:Y:S01]  /*5b90*/  IMAD.U32 R6, RZ, RZ, UR6 ;  /* 0x00000006ff067e24 */ /* 0x000fe2000f8e00ff */
[----:B----4-:R-:W-:Y:S01]  /*5ba0*/  MOV R11, UR5 ;  /* 0x00000005000b7c02 */ /* 0x010fe20008000f00 */
[----:B------:R-:W-:Y:S02]  /*5bb0*/  IMAD.U32 R10, RZ, RZ, UR4 ;  /* 0x00000004ff0a7e24 */ /* 0x000fe4000f8e00ff */
[----:B------:R-:W-:Y:S07]  /*5bc0*/  LEPC R20, `(.L_x_103) ;  /* 0x000000001014794e */ /* 0x000fee0000000000 */
[----:B---3-5:R-:W-:Y:S05]  /*5bd0*/  CALL.ABS.NOINC R2 ;  /* 0x0000000002007343 */ /* 0x028fea0003c00000 */
.L_x_103:
[----:B------:R-:W-:Y:S01]  /*5be0*/  LOP3.LUT P0, RZ, R111, 0x1b0, RZ, 0xc0, !PT ;  /* 0x000001b06fff7812 */ /* 0x000fe2000780c0ff */
[----:B------:R-:W-:Y:S11]  /*5bf0*/  BSSY.RECONVERGENT B6, `(.L_x_104) ;  /* 0x0000013000067945 */ /* 0x000ff60003800200 */
[----:B------:R-:W-:Y:S01]  /*5c00*/  @!UPT UIADD3 URZ, UPT, UPT, URZ, URZ, URZ ;  /* 0x000000fffffff290 */ /* 0x000fe2000fffe0ff */
[----:B------:R-:W-:Y:S05]  /*5c10*/  @!P0 BRA `(.L_x_105) ;  /* 0x0000000000408947 */ /* 0x000fea0003800000 */
        /* <DEDUP_REMOVED lines=16> */
.L_x_105:
[----:B------:R-:W-:Y:S05]  /*5d20*/  BSYNC.RECONVERGENT B6 ;  /* 0x0000000000067941 */ /* 0x000fea0003800200 */
.L_x_104:
[----:B------:R-:W-:Y:S01]  /*5d30*/  ISETP.NE.U32.AND P3, PT, R88, RZ, PT ;  /* 0x000000ff5800720c */ /* 0x000fe20003f65070 */
[----:B------:R-:W-:Y:S01]  /*5d40*/  UISETP.NE.AND UP1, UPT, UR44, URZ, UPT ;  /* 0x000000ff2c00728c */ /* 0x000fe2000bf25270 */
[----:B------:R-:W-:Y:S02]  /*5d50*/  ISETP.NE.U32.AND P4, PT, R84, RZ, PT ;  /* 0x000000ff5400720c */ /* 0x000fe40003f85070 */
[----:B------:R-:W-:Y:S02]  /*5d60*/  ISETP.NE.AND.EX P3, PT, R89, RZ, PT, P3 ;  /* 0x000000ff5900720c */ /* 0x000fe40003f65330 */
[----:B------:R-:W-:Y:S02]  /*5d70*/  PLOP3.LUT P1, PT, PT, PT, PT, 0x8, 0x80 ;  /* 0x000000000080781c */ /* 0x000fe40003f2e170 */
[----:B------:R-:W-:Y:S02]  /*5d80*/  PLOP3.LUT P0, PT, PT, PT, UP1, 0x80, 0x8 ;  /* 0x000000000008781c */ /* 0x000fe40003f0f018 */
[----:B------:R-:W-:Y:S02]  /*5d90*/  ISETP.NE.AND.EX P4, PT, R85, RZ, PT, P4 ;  /* 0x000000ff5500720c */ /* 0x000fe40003f85340 */
[----:B------:R-:W1:Y:S09]  /*5da0*/  @UP1 LDCU.64 UR4, c[0x0][0x888] ;  /* 0x00011100ff0417ac */ /* 0x000e720008000a00 */
[----:B------:R-:W-:Y:S01]  /*5db0*/  @P0 PLOP3.LUT P1, PT, P3, PT, PT, 0x80, 0x8 ;  /* 0x000000000008081c */ /* 0x000fe20001f2f070 */
[----:B-1----:R-:W-:Y:S04]  /*5dc0*/  @UP1 UISETP.NE.U32.AND UP0, UPT, UR4, URZ, UPT ;  /* 0x000000ff0400128c */ /* 0x002fe8000bf05070 */
[----:B------:R-:W-:Y:S04]  /*5dd0*/  @UP1 UISETP.NE.AND.EX UP0, UPT, UR5, URZ, UPT, UP0 ;  /* 0x000000ff0500128c */ /* 0x000fe8000bf05300 */
[----:B------:R-:W-:Y:S01]  /*5de0*/  @UP1 USEL UR4, URZ, 0xffffffff, UP0 ;  /* 0xffffffffff041887 */ /* 0x000fe20008000000 */
[----:B------:R-:W-:Y:S11]  /*5df0*/  @!P3 BRA `(.L_x_106) ;  /* 0x00000000002cb947 */ /* 0x000ff60003800000 */
[----:B------:R-:W-:Y:S01]  /*5e00*/  ISETP.NE.U32.AND P2, PT, R86, RZ, PT ;  /* 0x000000ff5600720c */ /* 0x000fe20003f45070 */
[----:B------:R-:W-:Y:S03]  /*5e10*/  IMAD.MOV.U32 R99, RZ, RZ, 0x1 ;  /* 0x00000001ff637424 */ /* 0x000fe600078e00ff */
[----:B------:R-:W-:Y:S11]  /*5e20*/  ISETP.NE.AND.EX P2, PT, R87, RZ, PT, P2 ;  /* 0x000000ff5700720c */ /* 0x000ff60003f45320 */
[----:B------:R-:W-:Y:S02]  /*5e30*/  @!UPT UIADD3 URZ, UPT, UPT, URZ, URZ, URZ ;  /* 0x000000fffffff290 */ /* 0x000fe4000fffe0ff */
[----:B------:R-:W1:Y:S01]  /*5e40*/  @P2 LDC.64 R2, c[0x0][0x888] ;  /* 0x00022200ff022b82 */ /* 0x000e620000000a00 */
[----:B------:R-:W-:Y:S04]  /*5e50*/  @P2 IMAD R0, R88, UR36, RZ ;  /* 0x0000002458002c24 */ /* 0x000fe8000f8e02ff */
[----:B-1----:R-:W-:Y:S04]  /*5e60*/  @P2 IMAD.WIDE R2, R0, 0x4, R2 ;  /* 0x0000000400022825 */ /* 0x002fe800078e0202 */
[----:B------:R-:W-:Y:S01]  /*5e70*/  HFMA2 R0, -RZ, RZ, 0, 5.9604644775390625e-08 ;  /* 0x00000001ff007431 */ /* 0x000fe200000001ff */
[----:B-----5:R1:W5:Y:S04]  /*5e80*/  @P2 LDG.E R48, desc[UR40][R2.64] ;  /* 0x0000002802302981 */ /* 0x020368000c1e1900 */
[----:B------:R-:W-:Y:S01]  /*5e90*/  @!P2 PRMT R99, R0, 0x7610, R99 ;  /* 0x000076100063a816 */ /* 0x000fe20000000063 */
[----:B-1----:R-:W2:Y:S06]  /*5ea0*/  @!P2 LDC R48, c[0x0][0x880] ;  /* 0x00022000ff30ab82 */ /* 0x002eac0000000800 */
.L_x_106:
[----:B------:R-:W-:Y:S05]  /*5eb0*/  @!P4 BRA `(.L_x_107) ;  /* 0x000000000020c947 */ /* 0x000fea0003800000 */
[----:B------:R-:W-:Y:S04]  /*5ec0*/  ISETP.NE.U32.AND P2, PT, R82, RZ, PT ;  /* 0x000000ff5200720c */ /* 0x000fe80003f45070 */
[----:B------:R-:W-:Y:S11]  /*5ed0*/  ISETP.NE.AND.EX P2, PT, R83, RZ, PT, P2 ;  /* 0x000000ff5300720c */ /* 0x000ff60003f45320 */
[----:B------:R-:W-:Y:S02]  /*5ee0*/  @!UPT UIADD3 URZ, UPT, UPT, URZ, URZ, URZ ;  /* 0x000000fffffff290 */ /* 0x000fe4000fffe0ff */
[----:B------:R-:W1:Y:S01]  /*5ef0*/  @P2 LDC.64 R2, c[0x0][0x8a8] ;  /* 0x00022a00ff022b82 */ /* 0x000e620000000a00 */
[----:B------:R-:W-:Y:S04]  /*5f00*/  @P2 IMAD R0, R84, UR36, RZ ;  /* 0x0000002454002c24 */ /* 0x000fe8000f8e02ff */
[----:B-1----:R-:W-:Y:S05]  /*5f10*/  @P2 IMAD.WIDE R2, R0, 0x4, R2 ;  /* 0x0000000400022825 */ /* 0x002fea00078e0202 */
[----:B-----5:R1:W5:Y:S02]  /*5f20*/  @P2 LDG.E R46, desc[UR40][R2.64] ;  /* 0x00000028022e2981 */ /* 0x020364000c1e1900 */
[----:B-1----:R-:W3:Y:S02]  /*5f30*/  @!P2 LDC R46, c[0x0][0x8a0] ;  /* 0x00022800ff2eab82 */ /* 0x002ee40000000800 */
.L_x_107:
[----:B--2--5:R-:W-:Y:S01]  /*5f40*/  @P0 ISETP.NE.AND P4, PT, R48, RZ, PT ;  /* 0x000000ff3000020c */ /* 0x024fe20003f85270 */
[----:B------:R-:W-:Y:S01]  /*5f50*/  IMAD.U32 R0, RZ, RZ, UR4 ;  /* 0x00000004ff007e24 */ /* 0x000fe2000f8e00ff */
[----:B------:R-:W-:Y:S01]  /*5f60*/  @P0 LOP3.LUT P2, RZ, R99, 0xff, RZ, 0xc0, !PT ;  /* 0x000000ff63ff0812 */ /* 0x000fe2000784c0ff */
[----:B------:R-:W-:Y:S01]  /*5f70*/  BSSY B1, `(.L_x_108) ;  /* 0x0000034000017945 */ /* 0x000fe20003800000 */
[----:B------:R-:W-:Y:S01]  /*5f80*/  @P0 SEL R3, RZ, 0xffffffff, P4 ;  /* 0xffffffffff030807 */ /* 0x000fe20002000000 */
[C---:B------:R-:W-:Y:S01]  /*5f90*/  IMAD R32, R44.reuse, 0x20, R47 ;  /* 0x000000202c207824 */ /* 0x040fe200078e022f */
[----:B------:R-:W-:Y:S02]  /*5fa0*/  LEA R113, R44, UR43, 0x3 ;  /* 0x0000002b2c717c11 */ /* 0x000fe4000f8e18ff */
[----:B------:R-:W-:Y:S02]  /*5fb0*/  CS2R R58, SRZ ;  /* 0x00000000003a7805 */ /* 0x000fe4000001ff00 */
[----:B------:R-:W-:Y:S02]  /*5fc0*/  @P1 SEL R3, R0, R3, !P2 ;  /* 0x0000000300031207 */ /* 0x000fe40005000000 */
[----:B------:R-:W-:Y:S02]  /*5fd0*/  CS2R R56, SRZ ;  /* 0x0000000000387805 */ /* 0x000fe4000001ff00 */
[----:B------:R-:W-:Y:S02]  /*5fe0*/  SHF.L.U32 R2, R110, 0x1f, RZ ;  /* 0x0000001f6e027819 */ /* 0x000fe400000006ff */
[----:B------:R-:W-:Y:S02]  /*5ff0*/  CS2R R54, SRZ ;  /* 0x0000000000367805 */ /* 0x000fe4000001ff00 */
[----:B------:R-:W-:Y:S02]  /*6000*/  @P0 LOP3.LUT R3, R3, 0x1, RZ, 0xc0, !PT ;  /* 0x0000000103030812 */ /* 0x000fe400078ec0ff */
[----:B------:R-:W-:Y:S02]  /*6010*/  CS2R R52, SRZ ;  /* 0x0000000000347805 */ /* 0x000fe4000001ff00 */
[----:B------:R-:W-:Y:S02]  /*6020*/  PLOP3.LUT P5, PT, PT, PT, PT, 0x8, 0x80 ;  /* 0x000000000080781c */ /* 0x000fe40003fae170 */
[----:B------:R-:W-:Y:S11]  /*6030*/  ISETP.NE.U32.OR P1, PT, R3, 0x1, !P0 ;  /* 0x000000010300780c */ /* 0x000ff60004725470 */
[----:B------:R-:W-:Y:S02]  /*6040*/  @!UPT UIADD3 URZ, UPT, UPT, URZ, URZ, URZ ;  /* 0x000000fffffff290 */ /* 0x000fe4000fffe0ff */
[----:B------:R-:W-:Y:S04]  /*6050*/  @P1 SHF.L.U32 R4, R108, 0x1f, RZ ;  /* 0x0000001f6c041819 */ /* 0x000fe800000006ff */
[----:B------:R-:W1:Y:S01]  /*6060*/  @P1 SYNCS.PHASECHK.TRANS64.TRYWAIT P0, [UR43+0x90], R4 ;  /* 0x00009004ff0015a7 */ /* 0x000e62000800112b */
[----:B------:R2:W4:Y:S01]  /*6070*/  SYNCS.PHASECHK.TRANS64.TRYWAIT P4, [R113+URZ+0xd0], R2 ;  /* 0x0000d002710075a7 */ /* 0x00052200080811ff */
[----:B-1----:R-:W-:Y:S01]  /*6080*/  @P1 PLOP3.LUT P5, PT, P0, PT, PT, 0x8, 0x80 ;  /* 0x000000000080181c */ /* 0x002fe200007ae170 */
[----:B------:R-:W-:Y:S01]  /*6090*/  @!UPT UIADD3 URZ, UPT, UPT, URZ, URZ, URZ ;  /* 0x000000fffffff290 */ /* 0x000fe2000fffe0ff */
[----:B--2-4-:R-:W-:Y:S11]  /*60a0*/  @!P1 BRA `(.L_x_109) ;  /* 0x0000000000809947 */ /* 0x014ff60003800000 */
[----:B------:R-:W-:Y:S01]  /*60b0*/  ISETP.NE.U32.AND P0, PT, RZ, UR38, PT ;  /* 0x00000026ff007c0c */ /* 0x000fe2000bf05070 */
[----:B------:R-:W-:Y:S01]  /*60c0*/  BSSY B0, `(.L_x_110) ;  /* 0x0000012000007945 */ /* 0x000fe20003800000 */
[----:B------:R-:W-:Y:S02]  /*60d0*/  ISETP.NE.AND P2, PT, R48, RZ, PT ;  /* 0x000000ff3000720c */ /* 0x000fe40003f45270 */
[----:B------:R-:W-:Y:S02]  /*60e0*/  CS2R R54, SRZ ;  /* 0x0000000000367805 */ /* 0x000fe4000001ff00 */
[----:B------:R-:W-:Y:S02]  /*60f0*/  ISETP.NE.AND.EX P0, PT, RZ, UR39, PT, P0 ;  /* 0x00000027ff007c0c */ /* 0x000fe4000bf05300 */
[----:B------:R-:W-:Y:S02]  /*6100*/  CS2R R52, SRZ ;  /* 0x0000000000347805 */ /* 0x000fe4000001ff00 */
[----:B------:R-:W-:Y:S02]  /*6110*/  LOP3.LUT P1, RZ, R99, 0xff, RZ, 0xc0, !PT ;  /* 0x000000ff63ff7812 */ /* 0x000fe4000782c0ff */
[----:B------:R-:W-:Y:S02]  /*6120*/  CS2R R58, SRZ ;  /* 0x00000000003a7805 */ /* 0x000fe4000001ff00 */
[----:B------:R-:W-:Y:S02]  /*6130*/  SEL R0, RZ, 0xffffffff, P2 ;  /* 0xffffffffff007807 */ /* 0x000fe40001000000 */
[----:B------:R-:W-:Y:S02]  /*6140*/  CS2R R56, SRZ ;  /* 0x0000000000387805 */ /* 0x000fe4000001ff00 */
[----:B------:R-:W-:Y:S04]  /*6150*/  SEL R3, RZ, 0xffffffff, P0 ;  /* 0xffffffffff037807 */ /* 0x000fe80000000000 */
[----:B------:R-:W-:Y:S04]  /*6160*/  @P3 SEL R0, R3, R0, !P1 ;  /* 0x0000000003003207 */ /* 0x000fe80004800000 */
[----:B------:R-:W-:Y:S04]  /*6170*/  LOP3.LUT R0, R0, 0x1, RZ, 0xc0, !PT ;  /* 0x0000000100007812 */ /* 0x000fe800078ec0ff */
[----:B------:R-:W-:Y:S01]  /*6180*/  ISETP.NE.U32.AND P0, PT, R0, 0x1, PT ;  /* 0x000000010000780c */ /* 0x000fe20003f05070 */
[----:B------:R-:W-:Y:S01]  /*6190*/  @!UPT UIADD3 URZ, UPT, UPT, URZ, URZ, URZ ;  /* 0x000000fffffff290 */ /* 0x000fe2000fffe0ff */
[----:B------:R-:W-:Y:S11]  /*61a0*/  @!P5 BRA `(.L_x_111) ;  /* 0x00000000000cd947 */ /* 0x000ff60003800000 */
[----:B------:R-:W-:Y:S04]  /*61b0*/  SHF.L.U32 R3, R108, 0x1f, RZ ;  /* 0x0000001f6c037819 */ /* 0x000fe800000006ff */
[----:B------:R-:W1:Y:S02]  /*61c0*/  SYNCS.PHASECHK.TRANS64.TRYWAIT P1, [UR43+0x90], R3 ;  /* 0x00009003ff0075a7 */ /* 0x000e64000802112b */
[----:B-1----:R-:W-:Y:S05]  /*61d0*/  @!P1 BRA `(.L_x_112) ;  /* 0x0000001800309947 */ /* 0x002fea0003800000 */
.L_x_111:
[----:B------:R-:W-:Y:S05]  /*61e0*/  BSYNC B0 ;  /* 0x0000000000007941 */ /* 0x000fea0003800000 */
.L_x_110:
[----:B------:R2:W4:Y:S01]  /*61f0*/  @P0 LDS.128 R52, [R105+UR43+0x200] ;  /* 0x0002002b69340984 */ /* 0x0005220008000c00 */
[----:B------:R-:W-:Y:S01]  /*6200*/  UIADD3 UR4, UPT, UPT, UR43, 0x98, URZ ;  /* 0x000000982b047890 */ /* 0x000fe2000fffe0ff */
[----:B------:R-:W-:Y:S02]  /*6210*/  LOP3.LUT R108, R108, 0x1, RZ, 0x3c, !PT ;  /* 0x000000016c6c7812 */ /* 0x000fe400078e3cff */
[----:B------:R2:W1:Y:S01]  /*6220*/  @P0 LDS.128 R56, [R104+0x10] ;  /* 0x0000100068380984 */ /* 0x0004620000000c00 */
[----:B------:R-:W-:Y:S01]  /*6230*/  UPRMT UR4, UR37, 0x654, UR4 ;  /* 0x0000065425047896 */ /* 0x000fe20008000004 */
[----:B------:R-:W-:Y:S01]  /*6240*/  @!PT LDS RZ, [RZ] ;  /* 0x00000000fffff984 */ /* 0x000fe20000000800 */
[----:B------:R-:W-:Y:S01]  /*6250*/  @!PT LDS RZ, [RZ] ;  /* 0x00000000fffff984 */ /* 0x000fe20000000800 */
[----:B------:R-:W-:Y:S01]  /*6260*/  @!PT LDS RZ, [RZ] ;  /* 0x00000000fffff984 */ /* 0x000fe20000000800 */
[----:B------:R-:W-:Y:S01]  /*6270*/  @!PT LDS RZ, [RZ] ;  /* 0x00000000fffff984 */ /* 0x000fe20000000800 */
[----:B------:R5:W-:Y:S06]  /*6280*/  MEMBAR.ALL.CTA ;  /* 0x0000000000007992 */ /* 0x000bec0000008000 */
[----:B-----5:R-:W5:Y:S02]  /*6290*/  FENCE.VIEW.ASYNC.S ;  /* 0x00000000000073c6 */ /* 0x020f640000000000 */
[----:B-----5:R-:W-:Y:S03]  /*62a0*/  SYNCS.ARRIVE.TRANS64.RED.A1T0 RZ, [UR4], RZ ;  /* 0x000000ffffff79a7 */ /* 0x020fe60008100404 */
.L_x_109:
[----:B------:R-:W-:Y:S05]  /*62b0*/  BSYNC B1 ;  /* 0x0000000000017941 */ /* 0x000fea0003800000 */
.L_x_108:
[----:B-1----:R-:W-:Y:S04]  /*62c0*/  SHF.R.U32.HI R3, RZ, 0x15, R32 ;  /* 0x00000015ff037819 */ /* 0x002fe80000011620 */
[----:B------:R-:W-:Y:S01]  /*62d0*/  LOP3.LUT P0, RZ, R3, 0x3, R106, 0x48, !PT ;  /* 0x0000000303ff7812 */ /* 0x000fe2000780486a */
[----:B------:R-:W-:Y:S01]  /*62e0*/  @!UPT UIADD3 URZ, UPT, UPT, URZ, URZ, URZ ;  /* 0x000000fffffff290 */ /* 0x000fe2000fffe0ff */
[----:B------:R-:W-:Y:S11]  /*62f0*/  @P4 BRA `(.L_x_113) ;  /* 0x0000000000084947 */ /* 0x000ff60003800000 */
[----:B------:R-:W1:Y:S02]  /*6300*/  SYNCS.PHASECHK.TRANS64.TRYWAIT P1, [R113+URZ+0xd0], R2 ;  /* 0x0000d002710075a7 */ /* 0x000e6400080211ff */
[----:B-1----:R-:W-:Y:S05]  /*6310*/  @!P1 BRA `(.L_x_114) ;  /* 0x0000001400f89947 */ /* 0x002fea0003800000 */
.L_x_113:
[----:B------:R-:W-:Y:S05]  /*6320*/  @!P0 BRA `(.L_x_115) ;  /* 0x0000000000408947 */ /* 0x000fea0003800000 */
[----:B------:R-:W1:Y:S01]  /*6330*/  LDCU.64 UR8, c[0x4][0x70] ;  /* 0x01000e00ff0877ac */ /* 0x000e620008000a00 */
[----:B------:R-:W-:Y:S01]  /*6340*/  MOV R3, 0x0 ;  /* 0x0000000000037802 */ /* 0x000fe20000000f00 */
[----:B------:R-:W-:Y:S02]  /*6350*/  HFMA2 R12, -RZ, RZ, 0, 5.9604644775390625e-08 ;  /* 0x00000001ff0c7431 */ /* 0x000fe400000001ff */
[----:B------:R-:W-:Y:S02]  /*6360*/  IMAD.MOV.U32 R8, RZ, RZ, 0x192 ;  /* 0x00000192ff087424 */ /* 0x000fe400078e00ff */
[----:B------:R-:W-:Y:S01]  /*6370*/  IMAD.MOV.U32 R13, RZ, RZ, RZ ;  /* 0x000000ffff0d7224 */ /* 0x000fe200078e00ff */
[----:B------:R-:W5:Y:S01]  /*6380*/  LDCU.64 UR6, c[0x4][0x78] ;  /* 0x01000f00ff0677ac */ /* 0x000f620008000a00 */
[----:B------:R-:W2:Y:S01]  /*6390*/  LDC.64 R2, c[0x4][R3] ;  /* 0x0100000003027b82 */ /* 0x000ea20000000a00 */
[----:B------:R-:W3:Y:S01]  /*63a0*/  LDCU.64 UR4, c[0x4][0x10] ;  /* 0x01000200ff0477ac */ /* 0x000ee20008000a00 */
[----:B-1----:R-:W-:Y:S01]  /*63b0*/  MOV R5, UR9 ;  /* 0x0000000900057c02 */ /* 0x002fe20008000f00 */
[----:B------:R-:W-:Y:S01]  /*63c0*/  IMAD.U32 R4, RZ, RZ, UR8 ;  /* 0x00000008ff047e24 */ /* 0x000fe2000f8e00ff */
[----:B-----5:R-:W-:Y:S01]  /*63d0*/  MOV R7, UR7 ;  /* 0x0000000700077c02 */ /* 0x020fe20008000f00 */
[----:B------:R-:W-:Y:S01]  /*63e0*/  IMAD.U32 R6, RZ, RZ, UR6 ;  /* 0x00000006ff067e24 */ /* 0x000fe2000f8e00ff */
[----:B---3--:R-:W-:Y:S01]  /*63f0*/  MOV R11, UR5 ;  /* 0x00000005000b7c02 */ /* 0x008fe20008000f00 */
[----:B------:R-:W-:Y:S02]  /*6400*/  IMAD.U32 R10, RZ, RZ, UR4 ;  /* 0x00000004ff0a7e24 */ /* 0x000fe4000f8e00ff */
[----:B------:R-:W-:Y:S07]  /*6410*/  LEPC R20, `(.L_x_115) ;  /* 0x000000001014794e */ /* 0x000fee0000000000 */
[----:B--2-4-:R-:W-:Y:S05]  /*6420*/  CALL.ABS.NOINC R2 ;  /* 0x0000000002007343 */ /* 0x014fea0003c00000 */
.L_x_115:
[----:B------:R-:W-:Y:S01]  /*6430*/  LOP3.LUT P0, RZ, R103, 0x60, RZ, 0xc0, !PT ;  /* 0x0000006067ff7812 */ /* 0x000fe2000780c0ff */
[----:B------:R-:W-:Y:S05]  /*6440*/  WARPSYNC.ALL ;  /* 0x0000000000007948 */ /* 0x000fea0003800000 */
[----:B------:R-:W-:Y:S01]  /*6450*/  R2UR UR4, R32 ;  /* 0x00000000200472ca */ /* 0x000fe200000e0000 */
[----:B----4-:R-:W-:Y:S01]  /*6460*/  IMAD.U32 R75, R54, 0x10000, RZ ;  /* 0x00010000364b7824 */ /* 0x010fe200078e00ff */
[----:B------:R-:W-:Y:S01]  /*6470*/  SHF.L.U32 R51, R52, 0x10, RZ ;  /* 0x0000001034337819 */ /* 0x000fe200000006ff */
[----:B------:R-:W-:Y:S01]  /*6480*/  IMAD.U32 R74, R56, 0x10000, RZ ;  /* 0x00010000384a7824 */ /* 0x000fe200078e00ff */
[----:B------:R-:W-:Y:S01]  /*6490*/  PRMT R49, R52, 0x8880, RZ ;  /* 0x0000888034317816 */ /* 0x000fe200000000ff */
[----:B------:R-:W-:Y:S01]  /*64a0*/  IMAD.U32 R64, R58, 0x10000, RZ ;  /* 0x000100003a407824 */ /* 0x000fe200078e00ff */
[----:B------:R-:W-:Y:S01]  /*64b0*/  SHF.L.U32 R50, R52, 0x8, RZ ;  /* 0x0000000834327819 */ /* 0x000fe200000006ff */
[----:B------:R-:W-:Y:S01]  /*64c0*/  BSSY.RECONVERGENT B0, `(.L_x_116) ;  /* 0x000009f000007945 */ /* 0x000fe20003800200 */
[----:B------:R-:W-:Y:S02]  /*64d0*/  SHF.R.S32.HI R51, RZ, 0x18, R51 ;  /* 0x00000018ff337819 */ /* 0x000fe40000011433 */
[----:B------:R-:W-:Y:S02]  /*64e0*/  PRMT R80, R53, 0x8880, RZ ;  /* 0x0000888035507816 */ /* 0x000fe400000000ff */
[----:B------:R-:W-:Y:S01]  /*64f0*/  SHF.R.S32.HI R50, RZ, 0x18, R50 ;  /* 0x00000018ff327819 */ /* 0x000fe20000011432 */
[----:B------:R-:W1:Y:S01]  /*6500*/  LDTM.x32 R4, tmem[UR4] ;  /* 0x00000004000479ee */ /* 0x000e6200082c0000 */
[----:B------:R-:W-:Y:S01]  /*6510*/  NOP ;  /* 0x0000000000007918 */ /* 0x000fe20000000000 */
[----:B------:R-:W-:Y:S02]  /*6520*/  IADD3 R113, PT, PT, R113, 0xf0, RZ ;  /* 0x000000f071717810 */ /* 0x000fe40007ffe0ff */
[----:B------:R-:W-:Y:S02]  /*6530*/  SHF.R.S32.HI R52, RZ, 0x18, R52 ;  /* 0x00000018ff347819 */ /* 0x000fe40000011434 */
[----:B------:R-:W-:Y:S02]  /*6540*/  LOP3.LUT R113, R113, 0xfefffff8, RZ, 0xc0, !PT ;  /* 0xfefffff871717812 */ /* 0x000fe400078ec0ff */
[----:B------:R-:W-:Y:S02]  /*6550*/  SHF.L.U32 R79, R53, 0x10, RZ ;  /* 0x00000010354f7819 */ /* 0x000fe400000006ff */
[----:B-1----:R1:W-:Y:S01]  /*6560*/  SYNCS.ARRIVE.TRANS64.RED.A1T0 RZ, [R113+URZ], RZ ;  /* 0x000000ff71ff79a7 */ /* 0x0023e200081004ff */
[----:B------:R-:W-:Y:S02]  /*6570*/  PRMT R77, R54, 0x8880, RZ ;  /* 0x00008880364d7816 */ /* 0x000fe400000000ff */
[C---:B------:R-:W-:Y:S02]  /*6580*/  PRMT R71, R55.reuse, 0x8880, RZ ;  /* 0x0000888037477816 */ /* 0x040fe400000000ff */
[----:B------:R-:W-:Y:S02]  /*6590*/  SHF.L.U32 R70, R55, 0x10, RZ ;  /* 0x0000001037467819 */ /* 0x000fe400000006ff */
[----:B------:R-:W-:Y:S02]  /*65a0*/  PRMT R76, R56, 0x8880, RZ ;  /* 0x00008880384c7816 */ /* 0x000fe400000000ff */
[C---:B------:R-:W-:Y:S02]  /*65b0*/  PRMT R68, R57.reuse, 0x8880, RZ ;  /* 0x0000888039447816 */ /* 0x040fe400000000ff */
[----:B------:R-:W-:Y:S02]  /*65c0*/  SHF.L.U32 R67, R57, 0x10, RZ ;  /* 0x0000001039437819 */ /* 0x000fe400000006ff */
[----:B------:R-:W-:Y:S01]  /*65d0*/  PRMT R65, R58, 0x8880, RZ ;  /* 0x000088803a417816 */ /* 0x000fe200000000ff */
[C---:B---3--:R-:W-:Y:S01]  /*65e0*/  IMAD R0, R46.reuse, R4, RZ ;  /* 0x000000042e007224 */ /* 0x048fe200078e02ff */
[C---:B------:R-:W-:Y:S01]  /*65f0*/  PRMT R62, R59.reuse, 0x8880, RZ ;  /* 0x000088803b3e7816 */ /* 0x040fe200000000ff */
[C---:B------:R-:W-:Y:S01]  /*6600*/  IMAD R2, R46.reuse, R5, RZ ;  /* 0x000000052e027224 */ /* 0x040fe200078e02ff */
[----:B------:R-:W-:Y:S01]  /*6610*/  SHF.L.U32 R61, R59, 0x10, RZ ;  /* 0x000000103b3d7819 */ /* 0x000fe200000006ff */
[C---:B------:R-:W-:Y:S01]  /*6620*/  IMAD R3, R46.reuse, R6, RZ ;  /* 0x000000062e037224 */ /* 0x040fe200078e02ff */
[----:B------:R-:W-:Y:S01]  /*6630*/  SHF.L.U32 R78, R53, 0x8, RZ ;  /* 0x00000008354e7819 */ /* 0x000fe200000006ff */
[-C--:B------:R-:W-:Y:S01]  /*6640*/  IMAD R0, R49, R48.reuse, R0 ;  /* 0x0000003031007224 */ /* 0x080fe200078e0200 */
[----:B------:R-:W-:Y:S01]  /*6650*/  SHF.R.S32.HI R53, RZ, 0x18, R53 ;  /* 0x00000018ff357819 */ /* 0x000fe20000011435 */
[----:B------:R-:W-:Y:S01]  /*6660*/  IMAD R7, R46, R7, RZ ;  /* 0x000000072e077224 */ /* 0x000fe200078e02ff */
[----:B------:R-:W-:Y:S01]  /*6670*/  SHF.L.U32 R72, R54, 0x8, RZ ;  /* 0x0000000836487819 */ /* 0x000fe200000006ff */
[-C--:B------:R-:W-:Y:S01]  /*6680*/  IMAD R2, R51, R48.reuse, R2 ;  /* 0x0000003033027224 */ /* 0x080fe200078e0202 */
[----:B------:R-:W-:Y:S01]  /*6690*/  SHF.R.S32.HI R51, RZ, 0x18, R78 ;  /* 0x00000018ff337819 */ /* 0x000fe2000001144e */
[----:B------:R-:W-:Y:S01]  /*66a0*/  IMAD R3, R50, R48, R3 ;  /* 0x0000003032037224 */ /* 0x000fe200078e0203 */
[----:B------:R-:W-:Y:S01]  /*66b0*/  SHF.R.S32.HI R50, RZ, 0x18, R79 ;  /* 0x00000018ff327819 */ /* 0x000fe2000001144f */
[----:B------:R-:W-:Y:S01]  /*66c0*/  IMAD.MOV.U32 R49, RZ, RZ, R80 ;  /* 0x000000ffff317224 */ /* 0x000fe200078e0050 */
[----:B------:R-:W-:Y:S01]  /*66d0*/  SHF.R.S32.HI R54, RZ, 0x18, R54 ;  /* 0x00000018ff367819 */ /* 0x000fe20000011436 */
[----:B------:R-:W-:Y:S01]  /*66e0*/  IMAD R8, R46, R8, RZ ;  /* 0x000000082e087224 */ /* 0x000fe200078e02ff */
[----:B------:R-:W-:Y:S01]  /*66f0*/  SHF.L.U32 R69, R55, 0x8, RZ ;  /* 0x0000000837457819 */ /* 0x000fe200000006ff */
[----:B------:R-:W-:Y:S01]  /*6700*/  IMAD R7, R52, R48, R7 ;  /* 0x0000003034077224 */ /* 0x000fe200078e0207 */
[----:B------:R-:W-:Y:S01]  /*6710*/  SHF.R.S32.HI R55, RZ, 0x18, R55 ;  /* 0x00000018ff377819 */ /* 0x000fe20000011437 */
[C---:B------:R-:W-:Y:S01]  /*6720*/  IMAD R9, R46.reuse, R9, RZ ;  /* 0x000000092e097224 */ /* 0x040fe200078e02ff */
[----:B------:R-:W-:Y:S01]  /*6730*/  SHF.R.S32.HI R52, RZ, 0x18, R56 ;  /* 0x00000018ff347819 */ /* 0x000fe20000011438 */
[C---:B------:R-:W-:Y:S01]  /*6740*/  IMAD R10, R46.reuse, R10, RZ ;  /* 0x0000000a2e0a7224 */ /* 0x040fe200078e02ff */
[----:B------:R-:W-:Y:S01]  /*6750*/  I2IP.S8.S32.SAT R93, R7, R3, RZ ;  /* 0x00000003075d7239 */ /* 0x000fe200000014ff */
[----:B------:R-:W-:Y:S01]  /*6760*/  IMAD R8, R49, R48, R8 ;  /* 0x0000003031087224 */ /* 0x000fe200078e0208 */
[----:B------:R-:W-:Y:S01]  /*6770*/  MOV R49, R77 ;  /* 0x0000004d00317202 */ /* 0x000fe20000000f00 */
[----:B------:R-:W-:Y:S01]  /*6780*/  IMAD R11, R46, R11, RZ ;  /* 0x0000000b2e0b7224 */ /* 0x000fe200078e02ff */
[----:B------:R-:W-:Y:S01]  /*6790*/  I2IP.S8.S32.SAT R92, R2, R0, R93 ;  /* 0x00000000025c7239 */ /* 0x000fe2000000145d */
[-C--:B------:R-:W-:Y:S01]  /*67a0*/  IMAD R9, R50, R48.reuse, R9 ;  /* 0x0000003032097224 */ /* 0x080fe200078e0209 */
[----:B------:R-:W-:Y:S01]  /*67b0*/  SHF.R.S32.HI R50, RZ, 0x18, R75 ;  /* 0x00000018ff327819 */ /* 0x000fe2000001144b */
[----:B------:R-:W-:Y:S01]  /*67c0*/  IMAD R10, R51, R48, R10 ;  /* 0x00000030330a7224 */ /* 0x000fe200078e020a */
[----:B------:R-:W-:Y:S01]  /*67d0*/  MOV R51, R71 ;  /* 0x0000004700337202 */ /* 0x000fe20000000f00 */
[----:B------:R-:W-:Y:S01]  /*67e0*/  IMAD R4, R46, R12, RZ ;  /* 0x0000000c2e047224 */ /* 0x000fe200078e02ff */
[----:B------:R-:W-:Y:S01]  /*67f0*/  SHF.L.U32 R73, R56, 0x8, RZ ;  /* 0x0000000838497819 */ /* 0x000fe200000006ff */
[-C--:B------:R-:W-:Y:S01]  /*6800*/  IMAD R11, R53, R48.reuse, R11 ;  /* 0x00000030350b7224 */ /* 0x080fe200078e020b */
[----:B------:R-:W-:Y:S01]  /*6810*/  SHF.R.S32.HI R53, RZ, 0x18, R69 ;  /* 0x00000018ff357819 */ /* 0x000fe20000011445 */
[C---:B------:R-:W-:Y:S01]  /*6820*/  IMAD R5, R46.reuse, R13, RZ ;  /* 0x0000000d2e057224 */ /* 0x040fe200078e02ff */
[----:B------:R-:W-:Y:S01]  /*6830*/  SHF.R.S32.HI R56, RZ, 0x18, R57 ;  /* 0x00000018ff387819 */ /* 0x000fe20000011439 */
[----:B------:R-:W-:Y:S01]  /*6840*/  IMAD R4, R49, R48, R4 ;  /* 0x0000003031047224 */ /* 0x000fe200078e0204 */
[----:B------:R-:W-:Y:S01]  /*6850*/  SHF.R.S32.HI R49, RZ, 0x18, R72 ;  /* 0x00000018ff317819 */ /* 0x000fe20000011448 */
[C---:B------:R-:W-:Y:S01]  /*6860*/  IMAD R6, R46.reuse, R14, RZ ;  /* 0x0000000e2e067224 */ /* 0x040fe200078e02ff */
[----:B------:R-:W-:Y:S01]  /*6870*/  I2IP.S8.S32.SAT R94, R11, R10, RZ ;  /* 0x0000000a0b5e7239 */ /* 0x000fe200000014ff */
[----:B------:R-:W-:Y:S01]  /*6880*/  IMAD R15, R46, R15, RZ ;  /* 0x0000000f2e0f7224 */ /* 0x000fe200078e02ff */
[----:B------:R-:W-:Y:S01]  /*6890*/  SHF.L.U32 R66, R57, 0x8, RZ ;  /* 0x0000000839427819 */ /* 0x000fe200000006ff */
[----:B------:R-:W-:Y:S01]  /*68a0*/  IMAD R5, R50, R48, R5 ;  /* 0x0000003032057224 */ /* 0x000fe200078e0205 */
[----:B------:R-:W-:Y:S01]  /*68b0*/  I2IP.S8.S32.SAT R93, R9, R8, R94 ;  /* 0x00000008095d7239 */ /* 0x000fe2000000145e */
[C---:B------:R-:W-:Y:S01]  /*68c0*/  IMAD R12, R46.reuse, R16, RZ ;  /* 0x000000102e0c7224 */ /* 0x040fe200078e02ff */
[----:B------:R-:W-:Y:S01]  /*68d0*/  SHF.R.S32.HI R50, RZ, 0x18, R70 ;  /* 0x00000018ff327819 */ /* 0x000fe20000011446 */
[----:B------:R-:W-:Y:S01]  /*68e0*/  IMAD R6, R49, R48, R6 ;  /* 0x0000003031067224 */ /* 0x000fe200078e0206 */
[----:B------:R-:W-:Y:S01]  /*68f0*/  MOV R49, R76 ;  /* 0x0000004c00317202 */ /* 0x000fe20000000f00 */
[----:B------:R-:W-:Y:S01]  /*6900*/  IMAD R13, R46, R17, RZ ;  /* 0x000000112e0d7224 */ /* 0x000fe200078e02ff */
[----:B------:R-:W-:Y:S01]  /*6910*/  SHF.R.S32.HI R57, RZ, 0x18, R58 ;  /* 0x00000018ff397819 */ /* 0x000fe2000001143a */
[----:B------:R-:W-:Y:S01]  /*6920*/  IMAD R15, R54, R48, R15 ;  /* 0x00000030360f7224 */ /* 0x000fe200078e020f */
[----:B------:R-:W-:Y:S01]  /*6930*/  SHF.L.U32 R63, R58, 0x8, RZ ;  /* 0x000000083a3f7819 */ /* 0x000fe200000006ff */
[C---:B------:R-:W-:Y:S01]  /*6940*/  IMAD R14, R46.reuse, R18, RZ ;  /* 0x000000122e0e7224 */ /* 0x040fe200078e02ff */
[----:B------:R-:W-:Y:S01]  /*6950*/  SHF.R.S32.HI R58, RZ, 0x18, R59 ;  /* 0x00000018ff3a7819 */ /* 0x000fe2000001143b */
[----:B------:R-:W-:Y:S01]  /*6960*/  IMAD R12, R51, R48, R12 ;  /* 0x00000030330c7224 */ /* 0x000fe200078e020c */
[----:B------:R-:W-:Y:S01]  /*6970*/  I2IP.S8.S32.SAT R94, R15, R6, RZ ;  /* 0x000000060f5e7239 */ /* 0x000fe200000014ff */
[----:B------:R-:W-:Y:S01]  /*6980*/  IMAD R19, R46, R19, RZ ;  /* 0x000000132e137224 */ /* 0x000fe200078e02ff */
[----:B------:R-:W-:Y:S01]  /*6990*/  SHF.R.S32.HI R51, RZ, 0x18, R73 ;  /* 0x00000018ff337819 */ /* 0x000fe20000011449 */
[----:B------:R-:W-:Y:S01]  /*69a0*/  IMAD R13, R50, R48, R13 ;  /* 0x00000030320d7224 */ /* 0x000fe200078e020d */
[----:B------:R-:W-:Y:S01]  /*69b0*/  I2IP.S8.S32.SAT R94, R5, R4, R94 ;  /* 0x00000004055e7239 */ /* 0x000fe2000000145e */
[C---:B------:R-:W-:Y:S01]  /*69c0*/  IMAD R16, R46.reuse, R20, RZ ;  /* 0x000000142e107224 */ /* 0x040fe200078e02ff */
[----:B------:R-:W-:Y:S01]  /*69d0*/  SHF.R.S32.HI R50, RZ, 0x18, R74 ;  /* 0x00000018ff327819 */ /* 0x000fe2000001144a */
[-C--:B------:R-:W-:Y:S01]  /*69e0*/  IMAD R14, R53, R48.reuse, R14 ;  /* 0x00000030350e7224 */ /* 0x080fe200078e020e */
[----:B------:R-:W-:Y:S01]  /*69f0*/  SHF.L.U32 R60, R59, 0x8, RZ ;  /* 0x000000083b3c7819 */ /* 0x000fe200000006ff */
[----:B------:R-:W-:Y:S01]  /*6a00*/  IMAD R17, R46, R21, RZ ;  /* 0x000000152e117224 */ /* 0x000fe200078e02ff */
[----:B-1----:R-:W-:Y:S01]  /*6a10*/  IADD3 R113, PT, PT, R44, 0x1, RZ ;  /* 0x000000012c717810 */ /* 0x002fe20007ffe0ff */
[----:B------:R-:W-:Y:S01]  /*6a20*/  IMAD R19, R55, R48, R19 ;  /* 0x0000003037137224 */ /* 0x000fe200078e0213 */
[----:B------:R-:W-:Y:S01]  /*6a30*/  SHF.R.S32.HI R53, RZ, 0x18, R60 ;  /* 0x00000018ff357819 */ /* 0x000fe2000001143c */
[C---:B------:R-:W-:Y:S02]  /*6a40*/  IMAD R18, R46.reuse, R22, RZ ;  /* 0x000000162e127224 */ /* 0x040fe400078e02ff */
[----:B------:R-:W-:Y:S01]  /*6a50*/  IMAD R16, R49, R48, R16 ;  /* 0x0000003031107224 */ /* 0x000fe200078e0210 */
[----:B------:R-:W-:Y:S01]  /*6a60*/  I2IP.S8.S32.SAT R95, R19, R14, RZ ;  /* 0x0000000e135f7239 */ /* 0x000fe200000014ff */
[----:B------:R-:W-:Y:S02]  /*6a70*/  IMAD R23, R46, R23, RZ ;  /* 0x000000172e177224 */ /* 0x000fe400078e02ff */
[----:B------:R-:W-:Y:S01]  /*6a80*/  IMAD R17, R50, R48, R17 ;  /* 0x0000003032117224 */ /* 0x000fe200078e0211 */
[----:B------:R-:W-:Y:S01]  /*6a90*/  I2IP.S8.S32.SAT R95, R13, R12, R95 ;  /* 0x0000000c0d5f7239 */ /* 0x000fe2000000145f */
[C---:B------:R-:W-:Y:S01]  /*6aa0*/  IMAD R20, R46.reuse, R24, RZ ;  /* 0x000000182e147224 */ /* 0x040fe200078e02ff */
[----:B------:R-:W-:Y:S01]  /*6ab0*/  SHF.R.S32.HI R50, RZ, 0x18, R67 ;  /* 0x00000018ff327819 */ /* 0x000fe20000011443 */
[-C--:B------:R-:W-:Y:S01]  /*6ac0*/  IMAD R18, R51, R48.reuse, R18 ;  /* 0x0000003033127224 */ /* 0x080fe200078e0212 */
[----:B------:R-:W-:Y:S01]  /*6ad0*/  SHF.R.S32.HI R51, RZ, 0x18, R66 ;  /* 0x00000018ff337819 */ /* 0x000fe20000011442 */
[----:B------:R-:W-:Y:S01]  /*6ae0*/  IMAD.MOV.U32 R49, RZ, RZ, R68 ;  /* 0x000000ffff317224 */ /* 0x000fe200078e0044 */
[----:B------:R1:W-:Y:S01]  /*6af0*/  STS.128 [R105+UR43+0x1200], R92 ;  /* 0x0012005c69007988 */ /* 0x0003e20008000c2b */
[----:B------:R-:W-:Y:S02]  /*6b00*/  IMAD R21, R46, R25, RZ ;  /* 0x000000192e157224 */ /* 0x000fe400078e02ff */
[----:B------:R-:W-:Y:S02]  /*6b10*/  IMAD R23, R52, R48, R23 ;  /* 0x0000003034177224 */ /* 0x000fe400078e0217 */
[C---:B------:R-:W-:Y:S02]  /*6b20*/  IMAD R22, R46.reuse, R26, RZ ;  /* 0x0000001a2e167224 */ /* 0x040fe400078e02ff */
[----:B------:R-:W-:Y:S01]  /*6b30*/  IMAD R20, R49, R48, R20 ;  /* 0x0000003031147224 */ /* 0x000fe200078e0214 */
[----:B------:R-:W-:Y:S01]  /*6b40*/  I2IP.S8.S32.SAT R116, R23, R18, RZ ;  /* 0x0000001217747239 */ /* 0x000fe200000014ff */
[----:B------:R-:W-:Y:S01]  /*6b50*/  IMAD R27, R46, R27, RZ ;  /* 0x0000001b2e1b7224 */ /* 0x000fe200078e02ff */
[----:B------:R-:W-:Y:S01]  /*6b60*/  MOV R49, R65 ;  /* 0x0000004100317202 */ /* 0x000fe20000000f00 */
[----:B------:R-:W-:Y:S01]  /*6b70*/  IMAD R21, R50, R48, R21 ;  /* 0x0000003032157224 */ /* 0x000fe200078e0215 */
[----:B------:R-:W-:Y:S01]  /*6b80*/  I2IP.S8.S32.SAT R116, R17, R16, R116 ;  /* 0x0000001011747239 */ /* 0x000fe20000001474 */
[----:B------:R-:W-:Y:S01]  /*6b90*/  IMAD R24, R46, R28, RZ ;  /* 0x0000001c2e187224 */ /* 0x000fe200078e02ff */
[----:B------:R-:W-:Y:S01]  /*6ba0*/  SHF.R.S32.HI R50, RZ, 0x18, R64 ;  /* 0x00000018ff327819 */ /* 0x000fe20000011440 */
[----:B------:R-:W-:Y:S01]  /*6bb0*/  IMAD R22, R51, R48, R22 ;  /* 0x0000003033167224 */ /* 0x000fe200078e0216 */
[----:B------:R-:W-:Y:S01]  /*6bc0*/  MOV R51, R62 ;  /* 0x0000003e00337202 */ /* 0x000fe20000000f00 */
[-C--:B------:R-:W-:Y:S02]  /*6bd0*/  IMAD R27, R56, R48.reuse, R27 ;  /* 0x00000030381b7224 */ /* 0x080fe400078e021b */
[C---:B------:R-:W-:Y:S02]  /*6be0*/  IMAD R25, R46.reuse, R29, RZ ;  /* 0x0000001d2e197224 */ /* 0x040fe400078e02ff */
[----:B------:R-:W-:Y:S01]  /*6bf0*/  IMAD R24, R49, R48, R24 ;  /* 0x0000003031187224 */ /* 0x000fe200078e0218 */
[----:B------:R-:W-:Y:S01]  /*6c00*/  SHF.R.S32.HI R49, RZ, 0x18, R63 ;  /* 0x00000018ff317819 */ /* 0x000fe2000001143f */
[C---:B------:R-:W-:Y:S01]  /*6c10*/  IMAD R26, R46.reuse, R30, RZ ;  /* 0x0000001e2e1a7224 */ /* 0x040fe200078e02ff */
[----:B------:R-:W-:Y:S01]  /*6c20*/  I2IP.S8.S32.SAT R117, R27, R22, RZ ;  /* 0x000000161b757239 */ /* 0x000fe200000014ff */
[----:B------:R-:W-:Y:S02]  /*6c30*/  IMAD R31, R46, R31, RZ ;  /* 0x0000001f2e1f7224 */ /* 0x000fe400078e02ff */
[----:B------:R-:W-:Y:S01]  /*6c40*/  IMAD R25, R50, R48, R25 ;  /* 0x0000003032197224 */ /* 0x000fe200078e0219 */
[----:B------:R-:W-:Y:S01]  /*6c50*/  SHF.R.S32.HI R50, RZ, 0x18, R61 ;  /* 0x00000018ff327819 */ /* 0x000fe2000001143d */
[C---:B------:R-:W-:Y:S01]  /*6c60*/  IMAD R28, R46.reuse, R32, RZ ;  /* 0x000000202e1c7224 */ /* 0x040fe200078e02ff */
[----:B------:R-:W-:Y:S01]  /*6c70*/  I2IP.S8.S32.SAT R117, R21, R20, R117 ;  /* 0x0000001415757239 */ /* 0x000fe20000001475 */
[-C--:B------:R-:W-:Y:S02]  /*6c80*/  IMAD R26, R49, R48.reuse, R26 ;  /* 0x00000030311a7224 */ /* 0x080fe400078e021a */
[C---:B------:R-:W-:Y:S02]  /*6c90*/  IMAD R29, R46.reuse, R33, RZ ;  /* 0x000000212e1d7224 */ /* 0x040fe400078e02ff */
[-C--:B------:R-:W-:Y:S02]  /*6ca0*/  IMAD R31, R57, R48.reuse, R31 ;  /* 0x00000030391f7224 */ /* 0x080fe400078e021f */
[----:B------:R-:W-:Y:S02]  /*6cb0*/  IMAD R28, R51, R48, R28 ;  /* 0x00000030331c7224 */ /* 0x000fe400078e021c */
[----:B------:R-:W-:Y:S01]  /*6cc0*/  IMAD R30, R46, R34, RZ ;  /* 0x000000222e1e7224 */ /* 0x000fe200078e02ff */
[----:B------:R-:W-:Y:S01]  /*6cd0*/  I2IP.S8.S32.SAT R115, R31, R26, RZ ;  /* 0x0000001a1f737239 */ /* 0x000fe200000014ff */
[----:B------:R-:W-:Y:S02]  /*6ce0*/  IMAD R29, R50, R48, R29 ;  /* 0x00000030321d7224 */ /* 0x000fe400078e021d */
[----:B------:R-:W-:Y:S01]  /*6cf0*/  IMAD R35, R46, R35, RZ ;  /* 0x000000232e237224 */ /* 0x000fe200078e02ff */
[----:B------:R-:W-:Y:S01]  /*6d00*/  I2IP.S8.S32.SAT R118, R25, R24, R115 ;  /* 0x0000001819767239 */ /* 0x000fe20000001473 */
[-C--:B------:R-:W-:Y:S02]  /*6d10*/  IMAD R30, R53, R48.reuse, R30 ;  /* 0x00000030351e7224 */ /* 0x080fe400078e021e */
[----:B------:R-:W-:Y:S05]  /*6d20*/  IMAD R35, R58, R48, R35 ;  /* 0x000000303a237224 */ /* 0x000fea00078e0223 */
[----:B------:R-:W-:Y:S04]  /*6d30*/  I2IP.S8.S32.SAT R120, R35, R30, RZ ;  /* 0x0000001e23787239 */ /* 0x000fe800000014ff */
[----:B------:R-:W-:Y:S05]  /*6d40*/  I2IP.S8.S32.SAT R119, R29, R28, R120 ;  /* 0x0000001c1d777239 */ /* 0x000fea0000001478 */
[----:B------:R1:W-:Y:S01]  /*6d50*/  STS.128 [R104+0x1010], R116 ;  /* 0x0010107468007388 */ /* 0x0003e20000000c00 */
[----:B------:R-:W-:Y:S01]  /*6d60*/  @!PT LDS RZ, [RZ] ;  /* 0x00000000fffff984 */ /* 0x000fe20000000800 */
[----:B------:R-:W-:Y:S01]  /*6d70*/  @!PT LDS RZ, [RZ] ;  /* 0x00000000fffff984 */ /* 0x000fe20000000800 */
[----:B------:R-:W-:Y:S01]  /*6d80*/  @!PT LDS RZ, [RZ] ;  /* 0x00000000fffff984 */ /* 0x000fe20000000800 */
[----:B------:R-:W-:Y:S01]  /*6d90*/  @!PT LDS RZ, [RZ] ;  /* 0x00000000fffff984 */ /* 0x000fe20000000800 */
[----:B------:R3:W-:Y:S07]  /*6da0*/  MEMBAR.ALL.CTA ;  /* 0x0000000000007992 */ /* 0x0007ee0000008000 */
[----:B---3--:R-:W3:Y:S02]  /*6db0*/  FENCE.VIEW.ASYNC.S ;  /* 0x00000000000073c6 */ /* 0x008ee40000000000 */
[----:B---3--:R-:W-:Y:S06]  /*6dc0*/  BAR.SYNC.DEFER_BLOCKING 0x1, 0x80 ;  /* 0x0042000000007b1d */ /* 0x008fec0000010000 */
[----:B------:R-:W-:Y:S05]  /*6dd0*/  @P0 BRA `(.L_x_117) ;  /* 0x0000000000340947 */ /* 0x000fea0003800000 */
[----:B------:R-:W-:Y:S01]  /*6de0*/  UIADD3 UR12, UPT, UPT, UR43, 0x1200, URZ ;  /* 0x000012002b0c7890 */ /* 0x000fe2000fffe0ff */
[----:B------:R-:W-:Y:S01]  /*6df0*/  R2UR UR9, R98 ;  /* 0x00000000620972ca */ /* 0x000fe200000e0000 */
[----:B------:R-:W-:Y:S01]  /*6e00*/  UIADD3 UR10, UP0, UPT, UR46, 0x680, URZ ;  /* 0x000006802e0a7890 */ /* 0x000fe2000ff1e0ff */
[----:B------:R-:W-:Y:S01]  /*6e10*/  R2UR UR8, R97 ;  /* 0x00000000610872ca */ /* 0x000fe200000e0000 */
[----:B------:R-:W-:Y:S02]  /*6e20*/  UMOV UR7, UR36 ;  /* 0x0000002400077c82 */ /* 0x000fe40008000000 */
[----:B------:R-:W-:Y:S01]  /*6e30*/  IMAD.U32 R111, RZ, RZ, UR12 ;  /* 0x0000000cff6f7e24 */ /* 0x000fe2000f8e00ff */
[----:B------:R-:W-:Y:S04]  /*6e40*/  UIADD3.X UR11, UPT, UPT, URZ, UR47, URZ, UP0, !UPT ;  /* 0x0000002fff0b7290 */ /* 0x000fe800087fe4ff */
[----:B------:R-:W-:Y:S03]  /*6e50*/  R2UR UR4, R111 ;  /* 0x000000006f0472ca */ /* 0x000fe600000e0000 */
[----:B------:R-:W-:Y:S02]  /*6e60*/  USHF.L.U32 UR5, UR9, 0x6, URZ ;  /* 0x0000000609057899 */ /* 0x000fe400080006ff */
[----:B------:R-:W-:Y:S09]  /*6e70*/  USHF.L.U32 UR6, UR8, 0x6, URZ ;  /* 0x0000000608067899 */ /* 0x000ff200080006ff */
[----:B------:R3:W-:Y:S01]  /*6e80*/  UTMASTG.3D [UR4], [UR10] ;  /* 0x000000040a0073b5 */ /* 0x0007e20008010000 */
[----:B------:R0:W-:Y:S01]  /*6e90*/  UTMACMDFLUSH ;  /* 0x00000000000079b7 */ /* 0x0001e20000000000 */
[----:B---3--:R-:W-:Y:S04]  /*6ea0*/  DEPBAR.LE SB0, 0x0 ;  /* 0x000080000000791a */ /* 0x008fe80000000000 */
.L_x_117:
[----:B------:R-:W-:Y:S05]  /*6eb0*/  BSYNC.RECONVERGENT B0 ;  /* 0x0000000000007941 */ /* 0x000fea0003800200 */
.L_x_116:
[----:B------:R-:W-:Y:S01]  /*6ec0*/  BAR.SYNC.DEFER_BLOCKING 0x1, 0x80 ;  /* 0x0042000000007b1d */ /* 0x000fe20000010000 */
[----:B------:R-:W-:Y:S01]  /*6ed0*/  ISETP.NE.AND P2, PT, R112, RZ, PT ;  /* 0x000000ff7000720c */ /* 0x000fe20003f45270 */
[----:B------:R-:W-:Y:S01]  /*6ee0*/  IMAD.IADD R98, R43, 0x1, R81 ;  /* 0x000000012b627824 */ /* 0x000fe200078e0251 */
[----:B------:R-:W-:Y:S01]  /*6ef0*/  ISETP.NE.AND P0, PT, R114, 0x2, PT ;  /* 0x000000027200780c */ /* 0x000fe20003f05270 */
[----:B------:R-:W-:Y:S01]  /*6f00*/  IMAD.IADD R97, R45, 0x1, R96 ;  /* 0x000000012d617824 */ /* 0x000fe200078e0260 */
[----:B------:R-:W-:Y:S02]  /*6f10*/  ISETP.NE.AND P1, PT, R113, 0x4, PT ;  /* 0x000000047100780c */ /* 0x000fe40003f25270 */
[----:B------:R-:W-:Y:S02]  /*6f20*/  SEL R0, RZ, 0x1, P0 ;  /* 0x00000001ff007807 */ /* 0x000fe40000000000 */
[----:B------:R-:W-:Y:S02]  /*6f30*/  SEL R3, RZ, 0x1, P1 ;  /* 0x00000001ff037807 */ /* 0x000fe40000800000 */
[----:B------:R-:W-:Y:S02]  /*6f40*/  LOP3.LUT R109, R109, R0, RZ, 0x3c, !PT ;  /* 0x000000006d6d7212 */ /* 0x000fe400078e3cff */
[----:B------:R-:W-:Y:S02]  /*6f50*/  LOP3.LUT R110, R110, R3, RZ, 0x3c, !PT ;  /* 0x000000036e6e7212 */ /* 0x000fe400078e3cff */
[----:B------:R-:W-:Y:S02]  /*6f60*/  @P2 R2UR UR36, R107 ;  /* 0x000000006b2422ca */ /* 0x000fe400000e0000 */
[----:B------:R-:W-:Y:S02]  /*6f70*/  SEL R114, R114, RZ, P0 ;  /* 0x000000ff72727207 */ /* 0x000fe40000000000 */
[----:B------:R-:W-:Y:S01]  /*6f80*/  SEL R44, R113, RZ, P1 ;  /* 0x000000ff712c7207 */ /* 0x000fe20000800000 */
[----:B------:R-:W-:Y:S10]  /*6f90*/  @P2 BRA `(.L_x_118) ;  /* 0xffffffe400842947 */ /* 0x000ff4000383ffff */
[----:B------:R-:W-:Y:S05]  /*6fa0*/  EXIT ;  /* 0x000000000000794d */ /* 0x000fea0003800000 */
.L_x_25:
[----:B--2---:R2:W4:Y:S02]  /*6fb0*/  SYNCS.PHASECHK.TRANS64.TRYWAIT P0, [R3+URZ+0x120], R2 ;  /* 0x00012002030075a7 */ /* 0x00452400080011ff */
[----:B----4-:R-:W-:Y:S05]  /*6fc0*/  @!P0 NANOSLEEP.SYNCS 0x989680 ;  /* 0x009896800000895d */ /* 0x010fea0003900000 */
[----:B------:R-:W4:Y:S02]  /*6fd0*/  @!P0 SYNCS.PHASECHK.TRANS64 P0, [R3+URZ+0x120], R2 ;  /* 0x00012002030085a7 */ /* 0x000f2400080010ff */
[----:B----4-:R-:W-:Y:S05]  /*6fe0*/  @!P0 BRA `(.L_x_25) ;  /* 0xfffffffc00f08947 */ /* 0x010fea000383ffff */
[----:B------:R-:W-:Y:S05]  /*6ff0*/  BRA `(.L_x_119) ;  /* 0xffffffa800207947 */ /* 0x000fea000383ffff */
.L_x_28:
[----:B-1----:R-:W-:-:S07]  /*7000*/  MOV R2, UR33 ;  /* 0x0000002100027c02 */ /* 0x002fce0008000f00 */
.L_x_120:
[----:B-1----:R1:W2:Y:S02]  /*7010*/  SYNCS.PHASECHK.TRANS64.TRYWAIT P0, [R2+URZ+0x48], R5 ;  /* 0x00004805020075a7 */ /* 0x0022a400080011ff */
[----:B--2---:R-:W-:Y:S05]  /*7020*/  @!P0 NANOSLEEP.SYNCS 0x989680 ;  /* 0x009896800000895d */ /* 0x004fea0003900000 */
[----:B------:R-:W2:Y:S02]  /*7030*/  @!P0 SYNCS.PHASECHK.TRANS64 P0, [R2+URZ+0x48], R5 ;  /* 0x00004805020085a7 */ /* 0x000ea400080010ff */
[----:B--2---:R-:W-:Y:S05]  /*7040*/  @!P0 BRA `(.L_x_120) ;  /* 0xfffffffc00f08947 */ /* 0x004fea000383ffff */
[----:B------:R-:W-:Y:S05]  /*7050*/  BRA `(.L_x_27) ;  /* 0xffffffa800887947 */ /* 0x000fea000383ffff */
.L_x_35:
[----:B-1----:R-:W-:-:S07]  /*7060*/  MOV R2, UR33 ;  /* 0x0000002100027c02 */ /* 0x002fce0008000f00 */
.L_x_121:
[----:B-1----:R1:W2:Y:S02]  /*7070*/  SYNCS.PHASECHK.TRANS64.TRYWAIT P0, [R2+URZ+0x48], R5 ;  /* 0x00004805020075a7 */ /* 0x0022a400080011ff */
[----:B--2---:R-:W-:Y:S05]  /*7080*/  @!P0 NANOSLEEP.SYNCS 0x989680 ;  /* 0x009896800000895d */ /* 0x004fea0003900000 */
[----:B------:R-:W2:Y:S02]  /*7090*/  @!P0 SYNCS.PHASECHK.TRANS64 P0, [R2+URZ+0x48], R5 ;  /* 0x00004805020085a7 */ /* 0x000ea400080010ff */
[----:B--2---:R-:W-:Y:S05]  /*70a0*/  @!P0 BRA `(.L_x_121) ;  /* 0xfffffffc00f08947 */ /* 0x004fea000383ffff */
[----:B------:R-:W-:Y:S05]  /*70b0*/  BRA `(.L_x_34) ;  /* 0xffffffac00747947 */ /* 0x000fea000383ffff */
.L_x_40:
[----:B-1----:R1:W2:Y:S02]  /*70c0*/  SYNCS.PHASECHK.TRANS64.TRYWAIT P0, [R2+URZ+0xb0], R3 ;  /* 0x0000b003020075a7 */ /* 0x0022a400080011ff */
[----:B--2---:R-:W-:Y:S05]  /*70d0*/  @!P0 NANOSLEEP.SYNCS 0x989680 ;  /* 0x009896800000895d */ /* 0x004fea0003900000 */
[----:B------:R-:W2:Y:S02]  /*70e0*/  @!P0 SYNCS.PHASECHK.TRANS64 P0, [R2+URZ+0xb0], R3 ;  /* 0x0000b003020085a7 */ /* 0x000ea400080010ff */
[----:B--2---:R-:W-:Y:S05]  /*70f0*/  @!P0 BRA `(.L_x_40) ;  /* 0xfffffffc00f08947 */ /* 0x004fea000383ffff */
[----:B------:R-:W-:Y:S05]  /*7100*/  BRA `(.L_x_122) ;  /* 0xffffffb000407947 */ /* 0x000fea000383ffff */
.L_x_44:
[----:B---3--:R-:W-:-:S07]  /*7110*/  MOV R0, UR5 ;  /* 0x0000000500007c02 */ /* 0x008fce0008000f00 */
.L_x_123:
[----:B-1----:R1:W2:Y:S02]  /*7120*/  SYNCS.PHASECHK.TRANS64.TRYWAIT P0, [R0+URZ], R3 ;  /* 0x00000003000075a7 */ /* 0x0022a400080011ff */
[----:B--2---:R-:W-:Y:S05]  /*7130*/  @!P0 NANOSLEEP.SYNCS 0x989680 ;  /* 0x009896800000895d */ /* 0x004fea0003900000 */
[----:B------:R-:W2:Y:S02]  /*7140*/  @!P0 SYNCS.PHASECHK.TRANS64 P0, [R0+URZ], R3 ;  /* 0x00000003000085a7 */ /* 0x000ea400080010ff */
[----:B--2---:R-:W-:Y:S05]  /*7150*/  @!P0 BRA `(.L_x_123) ;  /* 0xfffffffc00f08947 */ /* 0x004fea000383ffff */
[----:B------:R-:W-:Y:S05]  /*7160*/  BRA `(.L_x_124) ;  /* 0xffffffb400b07947 */ /* 0x000fea000383ffff */
.L_x_45:
[----:B---3--:R-:W-:-:S07]  /*7170*/  MOV R0, UR5 ;  /* 0x0000000500007c02 */ /* 0x008fce0008000f00 */
.L_x_125:
[----:B-1----:R1:W2:Y:S02]  /*7180*/  SYNCS.PHASECHK.TRANS64.TRYWAIT P0, [R0+URZ], R3 ;  /* 0x00000003000075a7 */ /* 0x0022a400080011ff */
[----:B--2---:R-:W-:Y:S05]  /*7190*/  @!P0 NANOSLEEP.SYNCS 0x989680 ;  /* 0x009896800000895d */ /* 0x004fea0003900000 */
[----:B------:R-:W2:Y:S02]  /*71a0*/  @!P0 SYNCS.PHASECHK.TRANS64 P0, [R0+URZ], R3 ;  /* 0x00000003000085a7 */ /* 0x000ea400080010ff */
[----:B--2---:R-:W-:Y:S05]  /*71b0*/  @!P0 BRA `(.L_x_125) ;  /* 0xfffffffc00f08947 */ /* 0x004fea000383ffff */
[----:B------:R-:W-:Y:S05]  /*71c0*/  BRA `(.L_x_126) ;  /* 0xffffffb400bc7947 */ /* 0x000fea000383ffff */
.L_x_46:
[----:B---3--:R-:W-:-:S07]  /*71d0*/  MOV R0, UR5 ;  /* 0x0000000500007c02 */ /* 0x008fce0008000f00 */
.L_x_127:
[----:B-1----:R1:W2:Y:S02]  /*71e0*/  SYNCS.PHASECHK.TRANS64.TRYWAIT P0, [R0+URZ], R3 ;  /* 0x00000003000075a7 */ /* 0x0022a400080011ff */
[----:B--2---:R-:W-:Y:S05]  /*71f0*/  @!P0 NANOSLEEP.SYNCS 0x989680 ;  /* 0x009896800000895d */ /* 0x004fea0003900000 */
[----:B------:R-:W2:Y:S02]  /*7200*/  @!P0 SYNCS.PHASECHK.TRANS64 P0, [R0+URZ], R3 ;  /* 0x00000003000085a7 */ /* 0x000ea400080010ff */
[----:B--2---:R-:W-:Y:S05]  /*7210*/  @!P0 BRA `(.L_x_127) ;  /* 0xfffffffc00f08947 */ /* 0x004fea000383ffff */
[----:B------:R-:W-:Y:S05]  /*7220*/  BRA `(.L_x_128) ;  /* 0xffffffb400c87947 */ /* 0x000fea000383ffff */
.L_x_47:
[----:B---3--:R-:W-:-:S07]  /*7230*/  MOV R0, UR5 ;  /* 0x0000000500007c02 */ /* 0x008fce0008000f00 */
.L_x_129:
[----:B-1----:R1:W2:Y:S02]  /*7240*/  SYNCS.PHASECHK.TRANS64.TRYWAIT P0, [R0+URZ], R3 ;  /* 0x00000003000075a7 */ /* 0x0022a400080011ff */
[----:B--2---:R-:W-:Y:S05]  /*7250*/  @!P0 NANOSLEEP.SYNCS 0x989680 ;  /* 0x009896800000895d */ /* 0x004fea0003900000 */
[----:B------:R-:W2:Y:S02]  /*7260*/  @!P0 SYNCS.PHASECHK.TRANS64 P0, [R0+URZ], R3 ;  /* 0x00000003000085a7 */ /* 0x000ea400080010ff */
[----:B--2---:R-:W-:Y:S05]  /*7270*/  @!P0 BRA `(.L_x_129) ;  /* 0xfffffffc00f08947 */ /* 0x004fea000383ffff */
[----:B------:R-:W-:Y:S05]  /*7280*/  BRA `(.L_x_130) ;  /* 0xffffffb400d47947 */ /* 0x000fea000383ffff */
.L_x_48:
[----:B---3--:R-:W-:-:S07]  /*7290*/  MOV R0, UR5 ;  /* 0x0000000500007c02 */ /* 0x008fce0008000f00 */
.L_x_131:
[----:B-1----:R1:W2:Y:S02]  /*72a0*/  SYNCS.PHASECHK.TRANS64.TRYWAIT P0, [R0+URZ], R3 ;  /* 0x00000003000075a7 */ /* 0x0022a400080011ff */
[----:B--2---:R-:W-:Y:S05]  /*72b0*/  @!P0 NANOSLEEP.SYNCS 0x989680 ;  /* 0x009896800000895d */ /* 0x004fea0003900000 */
[----:B------:R-:W2:Y:S02]  /*72c0*/  @!P0 SYNCS.PHASECHK.TRANS64 P0, [R0+URZ], R3 ;  /* 0x00000003000085a7 */ /* 0x000ea400080010ff */
[----:B--2---:R-:W-:Y:S05]  /*72d0*/  @!P0 BRA `(.L_x_131) ;  /* 0xfffffffc00f08947 */ /* 0x004fea000383ffff */
[----:B------:R-:W-:Y:S05]  /*72e0*/  BRA `(.L_x_132) ;  /* 0xffffffb400e07947 */ /* 0x000fea000383ffff */
.L_x_49:
[----:B---3--:R-:W-:-:S07]  /*72f0*/  MOV R0, UR5 ;  /* 0x0000000500007c02 */ /* 0x008fce0008000f00 */
.L_x_133:
[----:B-1----:R1:W2:Y:S02]  /*7300*/  SYNCS.PHASECHK.TRANS64.TRYWAIT P0, [R0+URZ], R3 ;  /* 0x00000003000075a7 */ /* 0x0022a400080011ff */
[----:B--2---:R-:W-:Y:S05]  /*7310*/  @!P0 NANOSLEEP.SYNCS 0x989680 ;  /* 0x009896800000895d */ /* 0x004fea0003900000 */
[----:B------:R-:W2:Y:S02]  /*7320*/  @!P0 SYNCS.PHASECHK.TRANS64 P0, [R0+URZ], R3 ;  /* 0x00000003000085a7 */ /* 0x000ea400080010ff */
[----:B--2---:R-:W-:Y:S05]  /*7330*/  @!P0 BRA `(.L_x_133) ;  /* 0xfffffffc00f08947 */ /* 0x004fea000383ffff */
[----:B------:R-:W-:Y:S05]  /*7340*/  BRA `(.L_x_134) ;  /* 0xffffffb400ec7947 */ /* 0x000fea000383ffff */
.L_x_50:
[----:B---3--:R-:W-:-:S07]  /*7350*/  MOV R0, UR5 ;  /* 0x0000000500007c02 */ /* 0x008fce0008000f00 */
.L_x_135:
[----:B-1----:R1:W2:Y:S02]  /*7360*/  SYNCS.PHASECHK.TRANS64.TRYWAIT P0, [R0+URZ], R3 ;  /* 0x00000003000075a7 */ /* 0x0022a400080011ff */
[----:B--2---:R-:W-:Y:S05]  /*7370*/  @!P0 NANOSLEEP.SYNCS 0x989680 ;  /* 0x009896800000895d */ /* 0x004fea0003900000 */
[----:B------:R-:W2:Y:S02]  /*7380*/  @!P0 SYNCS.PHASECHK.TRANS64 P0, [R0+URZ], R3 ;  /* 0x00000003000085a7 */ /* 0x000ea400080010ff */
[----:B--2---:R-:W-:Y:S05]  /*7390*/  @!P0 BRA `(.L_x_135) ;  /* 0xfffffffc00f08947 */ /* 0x004fea000383ffff */
[----:B------:R-:W-:Y:S05]  /*73a0*/  BRA `(.L_x_136) ;  /* 0xffffffb400f87947 */ /* 0x000fea000383ffff */
.L_x_51:
[----:B---3--:R-:W-:-:S07]  /*73b0*/  MOV R0, UR5 ;  /* 0x0000000500007c02 */ /* 0x008fce0008000f00 */
.L_x_137:
[----:B-1----:R1:W2:Y:S02]  /*73c0*/  SYNCS.PHASECHK.TRANS64.TRYWAIT P0, [R0+URZ], R3 ;  /* 0x00000003000075a7 */ /* 0x0022a400080011ff */
[----:B--2---:R-:W-:Y:S05]  /*73d0*/  @!P0 NANOSLEEP.SYNCS 0x989680 ;  /* 0x009896800000895d */ /* 0x004fea0003900000 */
[----:B------:R-:W2:Y:S02]  /*73e0*/  @!P0 SYNCS.PHASECHK.TRANS64 P0, [R0+URZ], R3 ;  /* 0x00000003000085a7 */ /* 0x000ea400080010ff */
[----:B--2---:R-:W-:Y:S05]  /*73f0*/  @!P0 BRA `(.L_x_137) ;  /* 0xfffffffc00f08947 */ /* 0x004fea000383ffff */
[----:B------:R-:W-:Y:S05]  /*7400*/  BRA `(.L_x_138) ;  /* 0xffffffb800047947 */ /* 0x000fea000383ffff */
.L_x_54:
[----:B-1----:R1:W2:Y:S02]  /*7410*/  SYNCS.PHASECHK.TRANS64.TRYWAIT P0, [R0+URZ+0x110], R5 ;  /* 0x00011005000075a7 */ /* 0x0022a400080011ff */
[----:B--2---:R-:W-:Y:S05]  /*7420*/  @!P0 NANOSLEEP.SYNCS 0x989680 ;  /* 0x009896800000895d */ /* 0x004fea0003900000 */
[----:B------:R-:W2:Y:S02]  /*7430*/  @!P0 SYNCS.PHASECHK.TRANS64 P0, [R0+URZ+0x110], R5 ;  /* 0x00011005000085a7 */ /* 0x000ea400080010ff */
[----:B--2---:R-:W-:Y:S05]  /*7440*/  @!P0 BRA `(.L_x_54) ;  /* 0xfffffffc00f08947 */ /* 0x004fea000383ffff */
[----:B------:R-:W-:Y:S05]  /*7450*/  BRA `(.L_x_139) ;  /* 0xffffffb800647947 */ /* 0x000fea000383ffff */
.L_x_55:
[----:B------:R-:W-:-:S07]  /*7460*/  MOV R0, UR5 ;  /* 0x0000000500007c02 */ /* 0x000fce0008000f00 */
.L_x_140:
[----:B-1----:R1:W2:Y:S02]  /*7470*/  SYNCS.PHASECHK.TRANS64.TRYWAIT P0, [R0+URZ+0xc0], R7 ;  /* 0x0000c007000075a7 */ /* 0x0022a400080011ff */
[----:B--2---:R-:W-:Y:S05]  /*7480*/  @!P0 NANOSLEEP.SYNCS 0x989680 ;  /* 0x009896800000895d */ /* 0x004fea0003900000 */
[----:B------:R-:W2:Y:S02]  /*7490*/  @!P0 SYNCS.PHASECHK.TRANS64 P0, [R0+URZ+0xc0], R7 ;  /* 0x0000c007000085a7 */ /* 0x000ea400080010ff */
[----:B--2---:R-:W-:Y:S05]  /*74a0*/  @!P0 BRA `(.L_x_140) ;  /* 0xfffffffc00f08947 */ /* 0x004fea000383ffff */
[----:B------:R-:W-:Y:S05]  /*74b0*/  BRA `(.L_x_141) ;  /* 0xffffffb800747947 */ /* 0x000fea000383ffff */
.L_x_56:
[----:B-1----:R1:W2:Y:S02]  /*74c0*/  SYNCS.PHASECHK.TRANS64.TRYWAIT P1, [R0+URZ+0xb0], R5 ;  /* 0x0000b005000075a7 */ /* 0x0022a400080211ff */
[----:B--2---:R-:W-:Y:S05]  /*74d0*/  @!P1 NANOSLEEP.SYNCS 0x989680 ;  /* 0x009896800000995d */ /* 0x004fea0003900000 */
[----:B------:R-:W2:Y:S02]  /*74e0*/  @!P1 SYNCS.PHASECHK.TRANS64 P1, [R0+URZ+0xb0], R5 ;  /* 0x0000b005000095a7 */ /* 0x000ea400080210ff */
[----:B--2---:R-:W-:Y:S05]  /*74f0*/  @!P1 BRA `(.L_x_56) ;  /* 0xfffffffc00f09947 */ /* 0x004fea000383ffff */
[----:B------:R-:W-:Y:S05]  /*7500*/  BRA `(.L_x_142) ;  /* 0xffffffb800a47947 */ /* 0x000fea000383ffff */
.L_x_59:
[----:B------:R-:W-:-:S07]  /*7510*/  MOV R0, UR5 ;  /* 0x0000000500007c02 */ /* 0x000fce0008000f00 */
.L_x_143:
[----:B-1----:R1:W2:Y:S02]  /*7520*/  SYNCS.PHASECHK.TRANS64.TRYWAIT P0, [R0+URZ+0xc0], R3 ;  /* 0x0000c003000075a7 */ /* 0x0022a400080011ff */
[----:B--2---:R-:W-:Y:S05]  /*7530*/  @!P0 NANOSLEEP.SYNCS 0x989680 ;  /* 0x009896800000895d */ /* 0x004fea0003900000 */
[----:B------:R-:W2:Y:S02]  /*7540*/  @!P0 SYNCS.PHASECHK.TRANS64 P0, [R0+URZ+0xc0], R3 ;  /* 0x0000c003000085a7 */ /* 0x000ea400080010ff */
[----:B--2---:R-:W-:Y:S05]  /*7550*/  @!P0 BRA `(.L_x_143) ;  /* 0xfffffffc00f08947 */ /* 0x004fea000383ffff */
[----:B------:R-:W-:Y:S05]  /*7560*/  BRA `(.L_x_58) ;  /* 0xffffffb800f87947 */ /* 0x000fea000383ffff */
.L_x_68:
[----:B-1----:R-:W-:-:S04]  /*7570*/  MOV R4, UR6 ;  /* 0x0000000600047c02 */ /* 0x002fc80008000f00 */
[----:B------:R1:W2:Y:S03]  /*7580*/  SYNCS.PHASECHK.TRANS64.TRYWAIT P0, [R4+URZ+0x8], R5 ;  /* 0x00000805040075a7 */ /* 0x0002a600080011ff */
[----:B--2---:R-:W-:Y:S05]  /*7590*/  @!P0 NANOSLEEP.SYNCS 0x989680 ;  /* 0x009896800000895d */ /* 0x004fea0003900000 */
[----:B------:R-:W2:Y:S02]  /*75a0*/  @!P0 SYNCS.PHASECHK.TRANS64 P0, [R4+URZ+0x8], R5 ;  /* 0x00000805040085a7 */ /* 0x000ea400080010ff */
[----:B--2---:R-:W-:Y:S05]  /*75b0*/  @!P0 BRA `(.L_x_68) ;  /* 0xfffffffc00ec8947 */ /* 0x004fea000383ffff */
[----:B------:R-:W-:Y:S05]  /*75c0*/  BRA `(.L_x_67) ;  /* 0xffffffbc00ac7947 */ /* 0x000fea000383ffff */
.L_x_70:
[----:B------:R-:W-:Y:S01]  /*75d0*/  BSSY B0, `(.L_x_144) ;  /* 0x0000006000007945 */ /* 0x000fe20003800000 */
[----:B------:R-:W-:-:S07]  /*75e0*/  MOV R15, 0xffffffff ;  /* 0xffffffff000f7802 */ /* 0x000fce0000000f00 */
[----:B-1---5:R-:W-:Y:S05]  /*75f0*/  WARPSYNC.COLLECTIVE R15, `(.L_x_145) ;  /* 0x000000000f0c7348 */ /* 0x022fea0003c00000 */
[----:B------:R-:W-:Y:S02]  /*7600*/  ELECT P6, UR79, PT ;  /* 0x00000000004f782f */ /* 0x000fe400038c0000 */
[----:B------:R-:W-:Y:S01]  /*7610*/  MOV R14, UR79 ;  /* 0x0000004f000e7c02 */ /* 0x000fe20008000f00 */
[----:B-1---5:R-:W-:Y:S10]  /*7620*/  ENDCOLLECTIVE ;  /* 0x000000000000791b */ /* 0x022ff40003800000 */
.L_x_145:
[----:B------:R-:W-:Y:S05]  /*7630*/  BSYNC B0 ;  /* 0x0000000000007941 */ /* 0x000fea0003800000 */
.L_x_144:
[----:B------:R-:W-:Y:S05]  /*7640*/  BRA `(.L_x_146) ;  /* 0xffffffbc00dc7947 */ /* 0x000fea000383ffff */
.L_x_72:
[----:B-1----:R-:W-:-:S04]  /*7650*/  MOV R2, UR6 ;  /* 0x0000000600027c02 */ /* 0x002fc80008000f00 */
[----:B------:R1:W2:Y:S03]  /*7660*/  SYNCS.PHASECHK.TRANS64.TRYWAIT P0, [R2+URZ+0x8], R3 ;  /* 0x00000803020075a7 */ /* 0x0002a600080011ff */
[----:B--2---:R-:W-:Y:S05]  /*7670*/  @!P0 NANOSLEEP.SYNCS 0x989680 ;  /* 0x009896800000895d */ /* 0x004fea0003900000 */
[----:B------:R-:W2:Y:S02]  /*7680*/  @!P0 SYNCS.PHASECHK.TRANS64 P0, [R2+URZ+0x8], R3 ;  /* 0x00000803020085a7 */ /* 0x000ea400080010ff */
[----:B--2---:R-:W-:Y:S05]  /*7690*/  @!P0 BRA `(.L_x_72) ;  /* 0xfffffffc00ec8947 */ /* 0x004fea000383ffff */
[----:B------:R-:W-:Y:S05]  /*76a0*/  BRA `(.L_x_71) ;  /* 0xffffffbc00e07947 */ /* 0x000fea000383ffff */
.L_x_73:
[----:B-1----:R1:W2:Y:S02]  /*76b0*/  SYNCS.PHASECHK.TRANS64.TRYWAIT P0, [R0+URZ+0xb0], R5 ;  /* 0x0000b005000075a7 */ /* 0x0022a400080011ff */
[----:B--2---:R-:W-:Y:S05]  /*76c0*/  @!P0 NANOSLEEP.SYNCS 0x989680 ;  /* 0x009896800000895d */ /* 0x004fea0003900000 */
[----:B------:R-:W2:Y:S02]  /*76d0*/  @!P0 SYNCS.PHASECHK.TRANS64 P0, [R0+URZ+0xb0], R5 ;  /* 0x0000b005000085a7 */ /* 0x000ea400080010ff */
[----:B--2---:R-:W-:Y:S05]  /*76e0*/  @!P0 BRA `(.L_x_73) ;  /* 0xfffffffc00f08947 */ /* 0x004fea000383ffff */
[----:B------:R-:W-:Y:S05]  /*76f0*/  BRA `(.L_x_147) ;  /* 0xffffffc000ec7947 */ /* 0x000fea000383ffff */
.L_x_75:
[----:B------:R-:W-:-:S07]  /*7700*/  MOV R0, UR8 ;  /* 0x0000000800007c02 */ /* 0x000fce0008000f00 */
.L_x_148:
[----:B-1----:R1:W2:Y:S02]  /*7710*/  SYNCS.PHASECHK.TRANS64.TRYWAIT P0, [R0+URZ+0xf0], R5 ;  /* 0x0000f005000075a7 */ /* 0x0022a400080011ff */
[----:B--2---:R-:W-:Y:S05]  /*7720*/  @!P0 NANOSLEEP.SYNCS 0x989680 ;  /* 0x009896800000895d */ /* 0x004fea0003900000 */
[----:B------:R-:W2:Y:S02]  /*7730*/  @!P0 SYNCS.PHASECHK.TRANS64 P0, [R0+URZ+0xf0], R5 ;  /* 0x0000f005000085a7 */ /* 0x000ea400080010ff */
[----:B--2---:R-:W-:Y:S05]  /*7740*/  @!P0 BRA `(.L_x_148) ;  /* 0xfffffffc00f08947 */ /* 0x004fea000383ffff */
[----:B------:R-:W-:Y:S05]  /*7750*/  BRA `(.L_x_149) ;  /* 0xffffffc400387947 */ /* 0x000fea000383ffff */
.L_x_78:
[----:B------:R-:W-:Y:S07]  /*7760*/  MOV R0, UR14 ;  /* 0x0000000e00007c02 */ /* 0x000fee0008000f00 */
.L_x_150:
[----:B-1----:R1:W2:Y:S02]  /*7770*/  SYNCS.PHASECHK.TRANS64.TRYWAIT P0, [R0+URZ], R5 ;  /* 0x00000005000075a7 */ /* 0x0022a400080011ff */
[----:B--2---:R-:W-:Y:S05]  /*7780*/  @!P0 NANOSLEEP.SYNCS 0x989680 ;  /* 0x009896800000895d */ /* 0x004fea0003900000 */
[----:B------:R-:W2:Y:S02]  /*7790*/  @!P0 SYNCS.PHASECHK.TRANS64 P0, [R0+URZ], R5 ;  /* 0x00000005000085a7 */ /* 0x000ea400080010ff */
[----:B--2---:R-:W-:Y:S05]  /*77a0*/  @!P0 BRA `(.L_x_150) ;  /* 0xfffffffc00f08947 */ /* 0x004fea000383ffff */
[----:B------:R-:W-:Y:S05]  /*77b0*/  BRA `(.L_x_77) ;  /* 0xffffffc4004c7947 */ /* 0x000fea000383ffff */
.L_x_82:
[----:B-1----:R-:W-:-:S07]  /*77c0*/  MOV R0, UR8 ;  /* 0x0000000800007c02 */ /* 0x002fce0008000f00 */
.L_x_151:
[----:B-1----:R1:W2:Y:S02]  /*77d0*/  SYNCS.PHASECHK.TRANS64.TRYWAIT P0, [R0+URZ], R3 ;  /* 0x00000003000075a7 */ /* 0x0022a400080011ff */
[----:B--2---:R-:W-:Y:S05]  /*77e0*/  @!P0 NANOSLEEP.SYNCS 0x989680 ;  /* 0x009896800000895d */ /* 0x004fea0003900000 */
[----:B------:R-:W2:Y:S02]  /*77f0*/  @!P0 SYNCS.PHASECHK.TRANS64 P0, [R0+URZ], R3 ;  /* 0x00000003000085a7 */ /* 0x000ea400080010ff */
[----:B--2---:R-:W-:Y:S05]  /*7800*/  @!P0 BRA `(.L_x_151) ;  /* 0xfffffffc00f08947 */ /* 0x004fea000383ffff */
[----:B------:R-:W-:Y:S05]  /*7810*/  BRA `(.L_x_152) ;  /* 0xffffffc800907947 */ /* 0x000fea000383ffff */
.L_x_83:
[----:B------:R-:W-:-:S07]  /*7820*/  MOV R0, UR8 ;  /* 0x0000000800007c02 */ /* 0x000fce0008000f00 */
.L_x_153:
[----:B-1----:R1:W2:Y:S02]  /*7830*/  SYNCS.PHASECHK.TRANS64.TRYWAIT P0, [R0+URZ], R3 ;  /* 0x00000003000075a7 */ /* 0x0022a400080011ff */
[----:B--2---:R-:W-:Y:S05]  /*7840*/  @!P0 NANOSLEEP.SYNCS 0x989680 ;  /* 0x009896800000895d */ /* 0x004fea0003900000 */
[----:B------:R-:W2:Y:S02]  /*7850*/  @!P0 SYNCS.PHASECHK.TRANS64 P0, [R0+URZ], R3 ;  /* 0x00000003000085a7 */ /* 0x000ea400080010ff */
[----:B--2---:R-:W-:Y:S05]  /*7860*/  @!P0 BRA `(.L_x_153) ;  /* 0xfffffffc00f08947 */ /* 0x004fea000383ffff */
[----:B------:R-:W-:Y:S05]  /*7870*/  BRA `(.L_x_154) ;  /* 0xffffffc8009c7947 */ /* 0x000fea000383ffff */
.L_x_84:
[----:B------:R-:W-:-:S07]  /*7880*/  MOV R0, UR8 ;  /* 0x0000000800007c02 */ /* 0x000fce0008000f00 */
.L_x_155:
[----:B-1----:R1:W2:Y:S02]  /*7890*/  SYNCS.PHASECHK.TRANS64.TRYWAIT P0, [R0+URZ], R3 ;  /* 0x00000003000075a7 */ /* 0x0022a400080011ff */
[----:B--2---:R-:W-:Y:S05]  /*78a0*/  @!P0 NANOSLEEP.SYNCS 0x989680 ;  /* 0x009896800000895d */ /* 0x004fea0003900000 */
[----:B------:R-:W2:Y:S02]  /*78b0*/  @!P0 SYNCS.PHASECHK.TRANS64 P0, [R0+URZ], R3 ;  /* 0x00000003000085a7 */ /* 0x000ea400080010ff */
[----:B--2---:R-:W-:Y:S05]  /*78c0*/  @!P0 BRA `(.L_x_155) ;  /* 0xfffffffc00f08947 */ /* 0x004fea000383ffff */
[----:B------:R-:W-:Y:S05]  /*78d0*/  BRA `(.L_x_156) ;  /* 0xffffffc800a87947 */ /* 0x000fea000383ffff */
.L_x_87:
[----:B------:R-:W-:-:S07]  /*78e0*/  MOV R0, UR7 ;  /* 0x0000000700007c02 */ /* 0x000fce0008000f00 */
.L_x_157:
[----:B-1----:R1:W2:Y:S02]  /*78f0*/  SYNCS.PHASECHK.TRANS64.TRYWAIT P1, [R0+URZ+0x130], R3 ;  /* 0x00013003000075a7 */ /* 0x0022a400080211ff */
[----:B--2---:R-:W-:Y:S05]  /*7900*/  @!P1 NANOSLEEP.SYNCS 0x989680 ;  /* 0x009896800000995d */ /* 0x004fea0003900000 */
[----:B------:R-:W2:Y:S02]  /*7910*/  @!P1 SYNCS.PHASECHK.TRANS64 P1, [R0+URZ+0x130], R3 ;  /* 0x00013003000095a7 */ /* 0x000ea400080210ff */
[----:B--2---:R-:W-:Y:S05]  /*7920*/  @!P1 BRA `(.L_x_157) ;  /* 0xfffffffc00f09947 */ /* 0x004fea000383ffff */
[----:B------:R-:W-:Y:S05]  /*7930*/  BRA `(.L_x_158) ;  /* 0xffffffc800f47947 */ /* 0x000fea000383ffff */
.L_x_92:
[----:B--2---:R2:W4:Y:S02]  /*7940*/  SYNCS.PHASECHK.TRANS64.TRYWAIT P0, [R0+URZ+0xb0], R3 ;  /* 0x0000b003000075a7 */ /* 0x00452400080011ff */
[----:B----4-:R-:W-:Y:S05]  /*7950*/  @!P0 NANOSLEEP.SYNCS 0x989680 ;  /* 0x009896800000895d */ /* 0x010fea0003900000 */
[----:B------:R-:W4:Y:S02]  /*7960*/  @!P0 SYNCS.PHASECHK.TRANS64 P0, [R0+URZ+0xb0], R3 ;  /* 0x0000b003000085a7 */ /* 0x000f2400080010ff */
[----:B----4-:R-:W-:Y:S05]  /*7970*/  @!P0 BRA `(.L_x_92) ;  /* 0xfffffffc00f08947 */ /* 0x010fea000383ffff */
[----:B------:R-:W-:Y:S05]  /*7980*/  BRA `(.L_x_159) ;  /* 0xffffffcc00f87947 */ /* 0x000fea000383ffff */
.L_x_95:
[----:B------:R-:W-:Y:S07]  /*7990*/  MOV R0, UR6 ;  /* 0x0000000600007c02 */ /* 0x000fee0008000f00 */
.L_x_160:
[----:B--2---:R2:W4:Y:S02]  /*79a0*/  SYNCS.PHASECHK.TRANS64.TRYWAIT P0, [R0+URZ+0xa8], R3 ;  /* 0x0000a803000075a7 */ /* 0x00452400080011ff */
[----:B----4-:R-:W-:Y:S05]  /*79b0*/  @!P0 NANOSLEEP.SYNCS 0x989680 ;  /* 0x009896800000895d */ /* 0x010fea0003900000 */
[----:B------:R-:W4:Y:S02]  /*79c0*/  @!P0 SYNCS.PHASECHK.TRANS64 P0, [R0+URZ+0xa8], R3 ;  /* 0x0000a803000085a7 */ /* 0x000f2400080010ff */
[----:B----4-:R-:W-:Y:S05]  /*79d0*/  @!P0 BRA `(.L_x_160) ;  /* 0xfffffffc00f08947 */ /* 0x010fea000383ffff */
[----:B------:R-:W-:Y:S05]  /*79e0*/  BRA `(.L_x_94) ;  /* 0xffffffd000e47947 */ /* 0x000fea000383ffff */
.L_x_98:
[----:B------:R-:W-:Y:S07]  /*79f0*/  MOV R3, UR6 ;  /* 0x0000000600037c02 */ /* 0x000fee0008000f00 */
.L_x_161:
[----:B-1----:R1:W2:Y:S02]  /*7a00*/  SYNCS.PHASECHK.TRANS64.TRYWAIT P2, [R3+URZ+0x98], R26 ;  /* 0x0000981a030075a7 */ /* 0x0022a400080411ff */
[----:B--2---:R-:W-:Y:S05]  /*7a10*/  @!P2 NANOSLEEP.SYNCS 0x989680 ;  /* 0x009896800000a95d */ /* 0x004fea0003900000 */
[----:B------:R-:W2:Y:S02]  /*7a20*/  @!P2 SYNCS.PHASECHK.TRANS64 P2, [R3+URZ+0x98], R26 ;  /* 0x0000981a0300a5a7 */ /* 0x000ea400080410ff */
[----:B--2---:R-:W-:Y:S05]  /*7a30*/  @!P2 BRA `(.L_x_161) ;  /* 0xfffffffc00f0a947 */ /* 0x004fea000383ffff */
[----:B------:R-:W-:Y:S05]  /*7a40*/  BRA `(.L_x_162) ;  /* 0xffffffd400787947 */ /* 0x000fea000383ffff */
.L_x_101:
[----:B--2---:R2:W4:Y:S02]  /*7a50*/  SYNCS.PHASECHK.TRANS64.TRYWAIT P0, [R0+URZ+0xb0], R3 ;  /* 0x0000b003000075a7 */ /* 0x00452400080011ff */
[----:B----4-:R-:W-:Y:S05]  /*7a60*/  @!P0 NANOSLEEP.SYNCS 0x989680 ;  /* 0x009896800000895d */ /* 0x010fea0003900000 */
[----:B------:R-:W4:Y:S02]  /*7a70*/  @!P0 SYNCS.PHASECHK.TRANS64 P0, [R0+URZ+0xb0], R3 ;  /* 0x0000b003000085a7 */ /* 0x000f2400080010ff */
[----:B----4-:R-:W-:Y:S05]  /*7a80*/  @!P0 BRA `(.L_x_101) ;  /* 0xfffffffc00f08947 */ /* 0x010fea000383ffff */
[----:B------:R-:W-:Y:S05]  /*7a90*/  BRA `(.L_x_163) ;  /* 0xffffffd800d87947 */ /* 0x000fea000383ffff */
.L_x_112:
[----:B-1----:R-:W-:Y:S04]  /*7aa0*/  MOV R0, UR43 ;  /* 0x0000002b00007c02 */ /* 0x002fe80008000f00 */
[----:B------:R1:W2:Y:S03]  /*7ab0*/  SYNCS.PHASECHK.TRANS64.TRYWAIT P1, [R0+URZ+0x90], R3 ;  /* 0x00009003000075a7 */ /* 0x0002a600080211ff */
[----:B--2---:R-:W-:Y:S05]  /*7ac0*/  @!P1 NANOSLEEP.SYNCS 0x989680 ;  /* 0x009896800000995d */ /* 0x004fea0003900000 */
[----:B------:R-:W2:Y:S02]  /*7ad0*/  @!P1 SYNCS.PHASECHK.TRANS64 P1, [R0+URZ+0x90], R3 ;  /* 0x00009003000095a7 */ /* 0x000ea400080210ff */
[----:B--2---:R-:W-:Y:S05]  /*7ae0*/  @!P1 BRA `(.L_x_112) ;  /* 0xfffffffc00ec9947 */ /* 0x004fea000383ffff */
[----:B------:R-:W-:Y:S05]  /*7af0*/  BRA `(.L_x_111) ;  /* 0xffffffe400b87947 */ /* 0x000fea000383ffff */
.L_x_114:
[----:B------:R1:W1:Y:S02]  /*7b00*/  SYNCS.PHASECHK.TRANS64.TRYWAIT P1, [R113+URZ+0xd0], R2 ;  /* 0x0000d002710075a7 */ /* 0x00026400080211ff */
[----:B-1----:R-:W-:Y:S05]  /*7b10*/  @!P1 NANOSLEEP.SYNCS 0x989680 ;  /* 0x009896800000995d */ /* 0x002fea0003900000 */
[----:B------:R-:W1:Y:S02]  /*7b20*/  @!P1 SYNCS.PHASECHK.TRANS64 P1, [R113+URZ+0xd0], R2 ;  /* 0x0000d002710095a7 */ /* 0x000e6400080210ff */
[----:B-1----:R-:W-:Y:S05]  /*7b30*/  @!P1 BRA `(.L_x_114) ;  /* 0xfffffffc00f09947 */ /* 0x002fea000383ffff */
[----:B------:R-:W-:Y:S05]  /*7b40*/  BRA `(.L_x_113) ;  /* 0xffffffe400f47947 */ /* 0x000fea000383ffff */
        .weak           $__internal_0_$__cuda_sm10x_tcgen05_guardrail_trap_col_being_dealloced_not_returned_by_alloc
        .type           $__internal_0_$__cuda_sm10x_tcgen05_guardrail_trap_col_being_dealloced_not_returned_by_alloc,@function
        .size           $__internal_0_$__cuda_sm10x_tcgen05_guardrail_trap_col_being_dealloced_not_returned_by_alloc,($__internal_1_$__cuda_sm10x_tcgen05_guardrail_trap_phase_invalid_during_alloc - $__internal_0_$__cuda_sm10x_tcgen05_guardrail_trap_col_being_dealloced_not_returned_by_alloc)
$__internal_0_$__cuda_sm10x_tcgen05_guardrail_trap_col_being_dealloced_not_returned_by_alloc:
[----:B------:R-:W-:Y:S05]  /*7b50*/  BPT.TRAP 0x1 ;  /* 0x000000040000795c */ /* 0x000fea0000300000 */
[----:B------:R-:W-:-:S04]  /*7b60*/  HFMA2 R3, -RZ, RZ, 0, 0 ;  /* 0x00000000ff037431 */ /* 0x000fc800000001ff */
[----:B------:R-:W-:Y:S05]  /*7b70*/  RET.REL.NODEC R2 `(_ZN7cutlass13device_kernelINS_4gemm6kernel13GemmUniversalIN4cute5tupleIJiiiiEEENS1_10collective13CollectiveMmaINS1_35MainloopSm100TmaUmmaWarpSpecializedILi9ELi2ELi4ENS5_IJNS4_1CILi2EEENSA_ILi1EEESC_EEEEENS5_IJNSA_ILi128EEENSA_ILi64EEENSA_ILi256EEEEEEaNS5_IJlSC_lEEEaSJ_NS4_8TiledMMAINS4_8MMA_AtomIJNS4_21SM100_MMA_S8_2x1SM_SSIaaiLi128ELi64ELNS4_4UMMA5MajorE0ELSO_0ELNSN_8SaturateE0EEEEEENS4_6LayoutINS5_IJSC_SC_SC_EEENS5_IJNSA_ILi0EEESU_SU_EEEEENS5_IJNS4_10UnderscoreESX_SX_EEEEENS4_18SM100_TMA_2SM_LOADENS4_14ComposedLayoutINS4_7SwizzleILi3ELi4ELi3EEENS4_18smem_ptr_flag_bitsILi8EEENSS_INS5_IJNSA_ILi8EEESF_EEENS5_IJSF_SC_EEEEEEEvNS4_8identityES10_S1A_vS1B_EENS_8epilogue10collective18CollectiveEpilogueINS1D_23Sm100TmaWarpSpecializedILi1ELi1ELi32ELb0ELb0EEEJNS5_IJSG_SG_SH_EEENS5_IJNSS_ISG_SC_EES1J_EEEaSJ_aSJ_NS1D_6fusion15FusionCallbacksIS1H_NS1L_17LinearCombinationIaiaiLNS_15FloatRoundStyleE2EEES1I_S1K_JEEENS4_5SM1004TMEM4LOAD26SM100_TMEM_LOAD_32dp32b32xENS4_13SM90_TMA_LOADENS11_INS12_ILi2ELi4ELi3EEES15_NSS_INS5_IJS16_SG_EEENS5_IJSG_SC_EEEEEEENS4_39AutoVectorizingCopyWithAssumedAlignmentILi128EEENS4_14SM90_TMA_STOREES20_S22_S22_EEEvvEEEEvNT_6ParamsE) ;  /* 0xffffff8402207950 */ /* 0x000fea0003c3ffff */
        .weak           $__internal_1_$__cuda_sm10x_tcgen05_guardrail_trap_phase_invalid_during_alloc
        .type           $__internal_1_$__cuda_sm10x_tcgen05_guardrail_trap_phase_invalid_during_alloc,@function
        .size           $__internal_1_$__cuda_sm10x_tcgen05_guardrail_trap_phase_invalid_during_alloc,($__internal_2_$__cuda_sm10x_tcgen05_guardrail_trap_unallocated_columns_being_dealloced - $__internal_1_$__cuda_sm10x_tcgen05_guardrail_trap_phase_invalid_during_alloc)
$__internal_1_$__cuda_sm10x_tcgen05_guardrail_trap_phase_invalid_during_alloc:
[----:B------:R-:W-:Y:S05]  /*7b80*/  BPT.TRAP 0x1 ;  /* 0x000000040000795c */ /* 0x000fea0000300000 */
[----:B------:R-:W-:-:S04]  /*7b90*/  MOV R3, 0x0 ;  /* 0x0000000000037802 */ /* 0x000fc80000000f00 */
[----:B------:R-:W-:Y:S05]  /*7ba0*/  RET.REL.NODEC R2 `(_ZN7cutlass13device_kernelINS_4gemm6kernel13GemmUniversalIN4cute5tupleIJiiiiEEENS1_10collective13CollectiveMmaINS1_35MainloopSm100TmaUmmaWarpSpecializedILi9ELi2ELi4ENS5_IJNS4_1CILi2EEENSA_ILi1EEESC_EEEEENS5_IJNSA_ILi128EEENSA_ILi64EEENSA_ILi256EEEEEEaNS5_IJlSC_lEEEaSJ_NS4_8TiledMMAINS4_8MMA_AtomIJNS4_21SM100_MMA_S8_2x1SM_SSIaaiLi128ELi64ELNS4_4UMMA5MajorE0ELSO_0ELNSN_8SaturateE0EEEEEENS4_6LayoutINS5_IJSC_SC_SC_EEENS5_IJNSA_ILi0EEESU_SU_EEEEENS5_IJNS4_10UnderscoreESX_SX_EEEEENS4_18SM100_TMA_2SM_LOADENS4_14ComposedLayoutINS4_7SwizzleILi3ELi4ELi3EEENS4_18smem_ptr_flag_bitsILi8EEENSS_INS5_IJNSA_ILi8EEESF_EEENS5_IJSF_SC_EEEEEEEvNS4_8identityES10_S1A_vS1B_EENS_8epilogue10collective18CollectiveEpilogueINS1D_23Sm100TmaWarpSpecializedILi1ELi1ELi32ELb0ELb0EEEJNS5_IJSG_SG_SH_EEENS5_IJNSS_ISG_SC_EES1J_EEEaSJ_aSJ_NS1D_6fusion15FusionCallbacksIS1H_NS1L_17LinearCombinationIaiaiLNS_15FloatRoundStyleE2EEES1I_S1K_JEEENS4_5SM1004TMEM4LOAD26SM100_TMEM_LOAD_32dp32b32xENS4_13SM90_TMA_LOADENS11_INS12_ILi2ELi4ELi3EEES15_NSS_INS5_IJS16_SG_EEENS5_IJSG_SC_EEEEEEENS4_39AutoVectorizingCopyWithAssumedAlignmentILi128EEENS4_14SM90_TMA_STOREES20_S22_S22_EEEvvEEEEvNT_6ParamsE) ;  /* 0xffffff8402147950 */ /* 0x000fea0003c3ffff */
        .weak           $__internal_2_$__cuda_sm10x_tcgen05_guardrail_trap_unallocated_columns_being_dealloced
        .type           $__internal_2_$__cuda_sm10x_tcgen05_guardrail_trap_unallocated_columns_being_dealloced,@function
        .size           $__internal_2_$__cuda_sm10x_tcgen05_guardrail_trap_unallocated_columns_being_dealloced,(.L_x_165 - $__internal_2_$__cuda_sm10x_tcgen05_guardrail_trap_unallocated_columns_being_dealloced)
$__internal_2_$__cuda_sm10x_tcgen05_guardrail_trap_unallocated_columns_being_dealloced:
[----:B------:R-:W-:Y:S05]  /*7bb0*/  BPT.TRAP 0x1 ;  /* 0x000000040000795c */ /* 0x000fea0000300000 */
[----:B------:R-:W-:-:S04]  /*7bc0*/  HFMA2 R3, -RZ, RZ, 0, 0 ;  /* 0x00000000ff037431 */ /* 0x000fc800000001ff */
[----:B------:R-:W-:Y:S05]  /*7bd0*/  RET.REL.NODEC R2 `(_ZN7cutlass13device_kernelINS_4gemm6kernel13GemmUniversalIN4cute5tupleIJiiiiEEENS1_10collective13CollectiveMmaINS1_35MainloopSm100TmaUmmaWarpSpecializedILi9ELi2ELi4ENS5_IJNS4_1CILi2EEENSA_ILi1EEESC_EEEEENS5_IJNSA_ILi128EEENSA_ILi64EEENSA_ILi256EEEEEEaNS5_IJlSC_lEEEaSJ_NS4_8TiledMMAINS4_8MMA_AtomIJNS4_21SM100_MMA_S8_2x1SM_SSIaaiLi128ELi64ELNS4_4UMMA5MajorE0ELSO_0ELNSN_8SaturateE0EEEEEENS4_6LayoutINS5_IJSC_SC_SC_EEENS5_IJNSA_ILi0EEESU_SU_EEEEENS5_IJNS4_10UnderscoreESX_SX_EEEEENS4_18SM100_TMA_2SM_LOADENS4_14ComposedLayoutINS4_7SwizzleILi3ELi4ELi3EEENS4_18smem_ptr_flag_bitsILi8EEENSS_INS5_IJNSA_ILi8EEESF_EEENS5_IJSF_SC_EEEEEEEvNS4_8identityES10_S1A_vS1B_EENS_8epilogue10collective18CollectiveEpilogueINS1D_23Sm100TmaWarpSpecializedILi1ELi1ELi32ELb0ELb0EEEJNS5_IJSG_SG_SH_EEENS5_IJNSS_ISG_SC_EES1J_EEEaSJ_aSJ_NS1D_6fusion15FusionCallbacksIS1H_NS1L_17LinearCombinationIaiaiLNS_15FloatRoundStyleE2EEES1I_S1K_JEEENS4_5SM1004TMEM4LOAD26SM100_TMEM_LOAD_32dp32b32xENS4_13SM90_TMA_LOADENS11_INS12_ILi2ELi4ELi3EEES15_NSS_INS5_IJS16_SG_EEENS5_IJSG_SC_EEEEEEENS4_39AutoVectorizingCopyWithAssumedAlignmentILi128EEENS4_14SM90_TMA_STOREES20_S22_S22_EEEvvEEEEvNT_6ParamsE) ;  /* 0xffffff8402087950 */ /* 0x000fea0003c3ffff */
.L_x_164:
[----:B------:R-:W-:-:S00]  /*7be0*/  BRA `(.L_x_164) ;  /* 0xfffffffc00fc7947 */ /* 0x000fc0000383ffff */
[----:B------:R-:W-:-:S00]  /*7bf0*/  NOP ;  /* 0x0000000000007918 */ /* 0x000fc00000000000 */
        /* <DEDUP_REMOVED lines=8> */
.L_x_165:


//--------------------- .nv.global.init           --------------------------
	.section	.nv.global.init,"aw",@progbits
.nv.global.init:
	.type		$str$27,@object
	.size		$str$27,($str$28 - $str$27)
$str$27:
        /*0000*/ 	.byte	0x28, 0x61, 0x64, 0x64, 0x72, 0x65, 0x73, 0x73, 0x20, 0x26, 0x20, 0x6d, 0x61, 0x73, 0x6b, 0x29
        /*0010*/ 	.byte	0x20, 0x3d, 0x3d, 0x20, 0x30, 0x00
	.type		$str$28,@object
	.size		$str$28,($str$26 - $str$28)
$str$28:
        /*0016*/ 	.byte	0x2f, 0x74, 0x6d, 0x70, 0x2f, 0x63, 0x75, 0x74, 0x6c, 0x61, 0x73, 0x73, 0x5f, 0x73, 0x77, 0x65
        /*0026*/ 	.byte	0x65, 0x70, 0x5f, 0x73, 0x72, 0x63, 0x2f, 0x69, 0x6e, 0x63, 0x6c, 0x75, 0x64, 0x65, 0x2f, 0x63
        /*0036*/ 	.byte	0x75, 0x74, 0x65, 0x2f, 0x70, 0x6f, 0x69, 0x6e, 0x74, 0x65, 0x72, 0x5f, 0x66, 0x6c, 0x61, 0x67
        /*0046*/ 	.byte	0x67, 0x65, 0x64, 0x2e, 0x68, 0x70, 0x70, 0x00
	.type		$str$26,@object
	.size		$str$26,($str$25 - $str$26)
$str$26:
        /*004e*/ 	.byte	0x2f, 0x74, 0x6d, 0x70, 0x2f, 0x63, 0x75, 0x74, 0x6c, 0x61, 0x73, 0x73, 0x5f, 0x73, 0x77, 0x65
        /*005e*/ 	.byte	0x65, 0x70, 0x5f, 0x73, 0x72, 0x63, 0x2f, 0x69, 0x6e, 0x63, 0x6c, 0x75, 0x64, 0x65, 0x2f, 0x63
        /*006e*/ 	.byte	0x75, 0x74, 0x65, 0x2f, 0x61, 0x74, 0x6f, 0x6d, 0x2f, 0x63, 0x6f, 0x70, 0x79, 0x5f, 0x74, 0x72
        /*007e*/ 	.byte	0x61, 0x69, 0x74, 0x73, 0x5f, 0x73, 0x6d, 0x31, 0x30, 0x30, 0x2e, 0x68, 0x70, 0x70, 0x00
	.type		$str$25,@object
	.size		$str$25,(__unnamed_1 - $str$25)
$str$25:
        /*008d*/ 	.byte	0x28, 0x28, 0x75, 0x69, 0x6e, 0x74, 0x33, 0x32, 0x5f, 0x74, 0x28, 0x74, 0x68, 0x72, 0x65, 0x61
        /*009d*/ 	.byte	0x64, 0x49, 0x64, 0x78, 0x2e, 0x78, 0x29, 0x20, 0x2f, 0x20, 0x33, 0x32, 0x29, 0x20, 0x25, 0x20
        /*00ad*/ 	.byte	0x34, 0x29, 0x20, 0x3d, 0x3d, 0x20, 0x28, 0x28, 0x28, 0x74, 0x6d, 0x65, 0x6d, 0x5f, 0x61, 0x64
        /*00bd*/ 	.byte	0x64, 0x72, 0x20, 0x3e, 0x3e, 0x20, 0x31, 0x36, 0x29, 0x20, 0x2f, 0x20, 0x33, 0x32, 0x29, 0x20
        /*00cd*/ 	.byte	0x25, 0x20, 0x34, 0x29, 0x00
	.type		__unnamed_1,@object
	.size		__unnamed_1,(__unnamed_2 - __unnamed_1)
__unnamed_1:
        /*00d2*/ 	.byte	0x61, 0x75, 0x74, 0x6f, 0x20, 0x63, 0x75, 0x74, 0x65, 0x3a, 0x3a, 0x61, 0x73, 0x5f, 0x70, 0x6f
        /* <DEDUP_REMOVED lines=24> */
        /*0262*/ 	.byte	0x00
	.type		__unnamed_2,@object
	.size		__unnamed_2,(.L_2 - __unnamed_2)
__unnamed_2:
        /* <DEDUP_REMOVED lines=41> */
.L_2:


//--------------------- .nv.shared._ZN7cutlass13device_kernelINS_4gemm6kernel13GemmUniversalIN4cute5tupleIJiiiiEEENS1_10collective13CollectiveMmaINS1_35MainloopSm100TmaUmmaWarpSpecializedILi9ELi2ELi4ENS5_IJNS4_1CILi2EEENSA_ILi1EEESC_EEEEENS5_IJNSA_ILi128EEENSA_ILi64EEENSA_ILi256EEEEEEaNS5_IJlSC_lEEEaSJ_NS4_8TiledMMAINS4_8MMA_AtomIJNS4_21SM100_MMA_S8_2x1SM_SSIaaiLi128ELi64ELNS4_4UMMA5MajorE0ELSO_0ELNSN_8SaturateE0EEEEEENS4_6LayoutINS5_IJSC_SC_SC_EEENS5_IJNSA_ILi0EEESU_SU_EEEEENS5_IJNS4_10UnderscoreESX_SX_EEEEENS4_18SM100_TMA_2SM_LOADENS4_14ComposedLayoutINS4_7SwizzleILi3ELi4ELi3EEENS4_18smem_ptr_flag_bitsILi8EEENSS_INS5_IJNSA_ILi8EEESF_EEENS5_IJSF_SC_EEEEEEEvNS4_8identityES10_S1A_vS1B_EENS_8epilogue10collective18CollectiveEpilogueINS1D_23Sm100TmaWarpSpecializedILi1ELi1ELi32ELb0ELb0EEEJNS5_IJSG_SG_SH_EEENS5_IJNSS_ISG_SC_EES1J_EEEaSJ_aSJ_NS1D_6fusion15FusionCallbacksIS1H_NS1L_17LinearCombinationIaiaiLNS_15FloatRoundStyleE2EEES1I_S1K_JEEENS4_5SM1004TMEM4LOAD26SM100_TMEM_LOAD_32dp32b32xENS4_13SM90_TMA_LOADENS11_INS12_ILi2ELi4ELi3EEES15_NSS_INS5_IJS16_SG_EEENS5_IJSG_SC_EEEEEEENS4_39AutoVectorizingCopyWithAssumedAlignmentILi128EEENS4_14SM90_TMA_STOREES20_S22_S22_EEEvvEEEEvNT_6ParamsE --------------------------
	.section	.nv.shared._ZN7cutlass13device_kernelINS_4gemm6kernel13GemmUniversalIN4cute5tupleIJiiiiEEENS1_10collective13CollectiveMmaINS1_35MainloopSm100TmaUmmaWarpSpecializedILi9ELi2ELi4ENS5_IJNS4_1CILi2EEENSA_ILi1EEESC_EEEEENS5_IJNSA_ILi128EEENSA_ILi64EEENSA_ILi256EEEEEEaNS5_IJlSC_lEEEaSJ_NS4_8TiledMMAINS4_8MMA_AtomIJNS4_21SM100_MMA_S8_2x1SM_SSIaaiLi128ELi64ELNS4_4UMMA5MajorE0ELSO_0ELNSN_8SaturateE0EEEEEENS4_6LayoutINS5_IJSC_SC_SC_EEENS5_IJNSA_ILi0EEESU_SU_EEEEENS5_IJNS4_10UnderscoreESX_SX_EEEEENS4_18SM100_TMA_2SM_LOADENS4_14ComposedLayoutINS4_7SwizzleILi3ELi4ELi3EEENS4_18smem_ptr_flag_bitsILi8EEENSS_INS5_IJNSA_ILi8EEESF_EEENS5_IJSF_SC_EEEEEEEvNS4_8identityES10_S1A_vS1B_EENS_8epilogue10collective18CollectiveEpilogueINS1D_23Sm100TmaWarpSpecializedILi1ELi1ELi32ELb0ELb0EEEJNS5_IJSG_SG_SH_EEENS5_IJNSS_ISG_SC_EES1J_EEEaSJ_aSJ_NS1D_6fusion15FusionCallbacksIS1H_NS1L_17LinearCombinationIaiaiLNS_15FloatRoundStyleE2EEES1I_S1K_JEEENS4_5SM1004TMEM4LOAD26SM100_TMEM_LOAD_32dp32b32xENS4_13SM90_TMA_LOADENS11_INS12_ILi2ELi4ELi3EEES15_NSS_INS5_IJS16_SG_EEENS5_IJSG_SC_EEEEEEENS4_39AutoVectorizingCopyWithAssumedAlignmentILi128EEENS4_14SM90_TMA_STOREES20_S22_S22_EEEvvEEEEvNT_6ParamsE,"aw",@nobits
	.sectionflags	@""
	.align	16
	.zero		1024


//--------------------- .nv.shared.reserved.0     --------------------------
	.section	.nv.shared.reserved.0,"aw",@nobits
	.weak		__nv_reservedSMEM_offset_0_alias
	.size		__nv_reservedSMEM_offset_0_alias, 0, 64
	.other		__nv_reservedSMEM_offset_0_alias,@"STO_CUDA_RESERVED_SHARED STV_DEFAULT"
__nv_reservedSMEM_offset_0_alias:
	.zero		0
.nv.shared.reserved.0:
	.zero		64
	.weak		__nv_reservedSMEM_tcgen05_partition
	.type		__nv_reservedSMEM_tcgen05_partition,@object
	.size		__nv_reservedSMEM_tcgen05_partition,(.L_0 - __nv_reservedSMEM_tcgen05_partition)
__nv_reservedSMEM_tcgen05_partition:
	.zero		32
.L_0:


//--------------------- .nv.global                --------------------------
	.section	.nv.global,"aw",@nobits
.nv.global:
	.type		_ZN40_INTERNAL_9d2faf09_4_k_cu_d3c9ac5b_261234cute1_E,@object
	.size		_ZN40_INTERNAL_9d2faf09_4_k_cu_d3c9ac5b_261234cute1_E,(_ZN40_INTERNAL_9d2faf09_4_k_cu_d3c9ac5b_261234cuda3std3__45__cpo6cbeginE - _ZN40_INTERNAL_9d2faf09_4_k_cu_d3c9ac5b_261234cute1_E)
_ZN40_INTERNAL_9d2faf09_4_k_cu_d3c9ac5b_261234cute1_E:
	.zero		1
	.type		_ZN40_INTERNAL_9d2faf09_4_k_cu_d3c9ac5b_261234cuda3std3__45__cpo6cbeginE,@object
	.size		_ZN40_INTERNAL_9d2faf09_4_k_cu_d3c9ac5b_261234cuda3std3__45__cpo6cbeginE,(_ZN40_INTERNAL_9d2faf09_4_k_cu_d3c9ac5b_261234cuda3std3__48in_placeE - _ZN40_INTERNAL_9d2faf09_4_k_cu_d3c9ac5b_261234cuda3std3__45__cpo6cbeginE)
_ZN40_INTERNAL_9d2faf09_4_k_cu_d3c9ac5b_261234cuda3std3__45__cpo6cbeginE:
	.zero		1
	.type		_ZN40_INTERNAL_9d2faf09_4_k_cu_d3c9ac5b_261234cuda3std3__48in_placeE,@object
	.size		_ZN40_INTERNAL_9d2faf09_4_k_cu_d3c9ac5b_261234cuda3std3__48in_placeE,(_ZN40_INTERNAL_9d2faf09_4_k_cu_d3c9ac5b_261234cuda3std6ranges3__45__cpo9iter_moveE - _ZN40_INTERNAL_9d2faf09_4_k_cu_d3c9ac5b_261234cuda3std3__48in_placeE)
_ZN40_INTERNAL_9d2faf09_4_k_cu_d3c9ac5b_261234cuda3std3__48in_placeE:
	.zero		1
	.type		_ZN40_INTERNAL_9d2faf09_4_k_cu_d3c9ac5b_261234cuda3std6ranges3__45__cpo9iter_moveE,@object
	.size		_ZN40_INTERNAL_9d2faf09_4_k_cu_d3c9ac5b_261234cuda3std6ranges3__45__cpo9iter_moveE,(_ZN40_INTERNAL_9d2faf09_4_k_cu_d3c9ac5b_261234cuda3std3__45__cpo5beginE - _ZN40_INTERNAL_9d2faf09_4_k_cu_d3c9ac5b_261234cuda3std6ranges3__45__cpo9iter_moveE)
_ZN40_INTERNAL_9d2faf09_4_k_cu_d3c9ac5b_261234cuda3std6ranges3__45__cpo9iter_moveE:
	.zero		1
	.type		_ZN40_INTERNAL_9d2faf09_4_k_cu_d3c9ac5b_261234cuda3std3__45__cpo5beginE,@object
	.size		_ZN40_INTERNAL_9d2faf09_4_k_cu_d3c9ac5b_261234cuda3std3__45__cpo5beginE,(_ZN40_INTERNAL_9d2faf09_4_k_cu_d3c9ac5b_261234cuda3std3__442_GLOBAL__N__9d2faf09_4_k_cu_d3c9ac5b_261236ignoreE - _ZN40_INTERNAL_9d2faf09_4_k_cu_d3c9ac5b_261234cuda3std3__45__cpo5beginE)
_ZN40_INTERNAL_9d2faf09_4_k_cu_d3c9ac5b_261234cuda3std3__45__cpo5beginE:
	.zero		1
	.type		_ZN40_INTERNAL_9d2faf09_4_k_cu_d3c9ac5b_261234cuda3std3__442_GLOBAL__N__9d2faf09_4_k_cu_d3c9ac5b_261236ignoreE,@object
	.size		_ZN40_INTERNAL_9d2faf09_4_k_cu_d3c9ac5b_261234cuda3std3__442_GLOBAL__N__9d2faf09_4_k_cu_d3c9ac5b_261236ignoreE,(_ZN40_INTERNAL_9d2faf09_4_k_cu_d3c9ac5b_261234cute7productE - _ZN40_INTERNAL_9d2faf09_4_k_cu_d3c9ac5b_261234cuda3std3__442_GLOBAL__N__9d2faf09_4_k_cu_d3c9ac5b_261236ignoreE)
_ZN40_INTERNAL_9d2faf09_4_k_cu_d3c9ac5b_261234cuda3std3__442_GLOBAL__N__9d2faf09_4_k_cu_d3c9ac5b_261236ignoreE:
	.zero		1
	.type		_ZN40_INTERNAL_9d2faf09_4_k_cu_d3c9ac5b_261234cute7productE,@object
	.size		_ZN40_INTERNAL_9d2faf09_4_k_cu_d3c9ac5b_261234cute7productE,(_ZN40_INTERNAL_9d2faf09_4_k_cu_d3c9ac5b_261234cuda3std3__45__cpo3endE - _ZN40_INTERNAL_9d2faf09_4_k_cu_d3c9ac5b_261234cute7productE)
_ZN40_INTERNAL_9d2faf09_4_k_cu_d3c9ac5b_261234cute7productE:
	.zero		1
	.type		_ZN40_INTERNAL_9d2faf09_4_k_cu_d3c9ac5b_261234cuda3std3__45__cpo3endE,@object
	.size		_ZN40_INTERNAL_9d2faf09_4_k_cu_d3c9ac5b_261234cuda3std3__45__cpo3endE,(_ZN40_INTERNAL_9d2faf09_4_k_cu_d3c9ac5b_261234cuda3std3__419piecewise_constructE - _ZN40_INTERNAL_9d2faf09_4_k_cu_d3c9ac5b_261234cuda3std3__45__cpo3endE)
_ZN40_INTERNAL_9d2faf09_4_k_cu_d3c9ac5b_261234cuda3std3__45__cpo3endE:
	.zero		1
	.type		_ZN40_INTERNAL_9d2faf09_4_k_cu_d3c9ac5b_261234cuda3std3__419piecewise_constructE,@object
	.size		_ZN40_INTERNAL_9d2faf09_4_k_cu_d3c9ac5b_261234cuda3std3__419piecewise_constructE,(_ZN40_INTERNAL_9d2faf09_4_k_cu_d3c9ac5b_261234cuda3std3__45__cpo4cendE - _ZN40_INTERNAL_9d2faf09_4_k_cu_d3c9ac5b_261234cuda3std3__419piecewise_constructE)
_ZN40_INTERNAL_9d2faf09_4_k_cu_d3c9ac5b_261234cuda3std3__419piecewise_constructE:
	.zero		1
	.type		_ZN40_INTERNAL_9d2faf09_4_k_cu_d3c9ac5b_261234cuda3std3__45__cpo4cendE,@object
	.size		_ZN40_INTERNAL_9d2faf09_4_k_cu_d3c9ac5b_261234cuda3std3__45__cpo4cendE,(_ZN40_INTERNAL_9d2faf09_4_k_cu_d3c9ac5b_261234cuda3std6ranges3__45__cpo4swapE - _ZN40_INTERNAL_9d2faf09_4_k_cu_d3c9ac5b_261234cuda3std3__45__cpo4cendE)
_ZN40_INTERNAL_9d2faf09_4_k_cu_d3c9ac5b_261234cuda3std3__45__cpo4cendE:
	.zero		1
	.type		_ZN40_INTERNAL_9d2faf09_4_k_cu_d3c9ac5b_261234cuda3std6ranges3__45__cpo4swapE,@object
	.size		_ZN40_INTERNAL_9d2faf09_4_k_cu_d3c9ac5b_261234cuda3std6ranges3__45__cpo4swapE,(.L_10 - _ZN40_INTERNAL_9d2faf09_4_k_cu_d3c9ac5b_261234cuda3std6ranges3__45__cpo4swapE)
_ZN40_INTERNAL_9d2faf09_4_k_cu_d3c9ac5b_261234cuda3std6ranges3__45__cpo4swapE:
	.zero		1
.L_10:


//--------------------- .nv.constant0._ZN7cutlass13device_kernelINS_4gemm6kernel13GemmUniversalIN4cute5tupleIJiiiiEEENS1_10collective13CollectiveMmaINS1_35MainloopSm100TmaUmmaWarpSpecializedILi9ELi2ELi4ENS5_IJNS4_1CILi2EEENSA_ILi1EEESC_EEEEENS5_IJNSA_ILi128EEENSA_ILi64EEENSA_ILi256EEEEEEaNS5_IJlSC_lEEEaSJ_NS4_8TiledMMAINS4_8MMA_AtomIJNS4_21SM100_MMA_S8_2x1SM_SSIaaiLi128ELi64ELNS4_4UMMA5MajorE0ELSO_0ELNSN_8SaturateE0EEEEEENS4_6LayoutINS5_IJSC_SC_SC_EEENS5_IJNSA_ILi0EEESU_SU_EEEEENS5_IJNS4_10UnderscoreESX_SX_EEEEENS4_18SM100_TMA_2SM_LOADENS4_14ComposedLayoutINS4_7SwizzleILi3ELi4ELi3EEENS4_18smem_ptr_flag_bitsILi8EEENSS_INS5_IJNSA_ILi8EEESF_EEENS5_IJSF_SC_EEEEEEEvNS4_8identityES10_S1A_vS1B_EENS_8epilogue10collective18CollectiveEpilogueINS1D_23Sm100TmaWarpSpecializedILi1ELi1ELi32ELb0ELb0EEEJNS5_IJSG_SG_SH_EEENS5_IJNSS_ISG_SC_EES1J_EEEaSJ_aSJ_NS1D_6fusion15FusionCallbacksIS1H_NS1L_17LinearCombinationIaiaiLNS_15FloatRoundStyleE2EEES1I_S1K_JEEENS4_5SM1004TMEM4LOAD26SM100_TMEM_LOAD_32dp32b32xENS4_13SM90_TMA_LOADENS11_INS12_ILi2ELi4ELi3EEES15_NSS_INS5_IJS16_SG_EEENS5_IJSG_SC_EEEEEEENS4_39AutoVectorizingCopyWithAssumedAlignmentILi128EEENS4_14SM90_TMA_STOREES20_S22_S22_EEEvvEEEEvNT_6ParamsE --------------------------
	.section	.nv.constant0._ZN7cutlass13device_kernelINS_4gemm6kernel13GemmUniversalIN4cute5tupleIJiiiiEEENS1_10collective13CollectiveMmaINS1_35MainloopSm100TmaUmmaWarpSpecializedILi9ELi2ELi4ENS5_IJNS4_1CILi2EEENSA_ILi1EEESC_EEEEENS5_IJNSA_ILi128EEENSA_ILi64EEENSA_ILi256EEEEEEaNS5_IJlSC_lEEEaSJ_NS4_8TiledMMAINS4_8MMA_AtomIJNS4_21SM100_MMA_S8_2x1SM_SSIaaiLi128ELi64ELNS4_4UMMA5MajorE0ELSO_0ELNSN_8SaturateE0EEEEEENS4_6LayoutINS5_IJSC_SC_SC_EEENS5_IJNSA_ILi0EEESU_SU_EEEEENS5_IJNS4_10UnderscoreESX_SX_EEEEENS4_18SM100_TMA_2SM_LOADENS4_14ComposedLayoutINS4_7SwizzleILi3ELi4ELi3EEENS4_18smem_ptr_flag_bitsILi8EEENSS_INS5_IJNSA_ILi8EEESF_EEENS5_IJSF_SC_EEEEEEEvNS4_8identityES10_S1A_vS1B_EENS_8epilogue10collective18CollectiveEpilogueINS1D_23Sm100TmaWarpSpecializedILi1ELi1ELi32ELb0ELb0EEEJNS5_IJSG_SG_SH_EEENS5_IJNSS_ISG_SC_EES1J_EEEaSJ_aSJ_NS1D_6fusion15FusionCallbacksIS1H_NS1L_17LinearCombinationIaiaiLNS_15FloatRoundStyleE2EEES1I_S1K_JEEENS4_5SM1004TMEM4LOAD26SM100_TMEM_LOAD_32dp32b32xENS4_13SM90_TMA_LOADENS11_INS12_ILi2ELi4ELi3EEES15_NSS_INS5_IJS16_SG_EEENS5_IJSG_SC_EEEEEEENS4_39AutoVectorizingCopyWithAssumedAlignmentILi128EEENS4_14SM90_TMA_STOREES20_S22_S22_EEEvvEEEEvNT_6ParamsE,"a",@progbits
	.sectionflags	@""
	.align	4
.nv.constant0._ZN7cutlass13device_kernelINS_4gemm6kernel13GemmUniversalIN4cute5tupleIJiiiiEEENS1_10collective13CollectiveMmaINS1_35MainloopSm100TmaUmmaWarpSpecializedILi9ELi2ELi4ENS5_IJNS4_1CILi2EEENSA_ILi1EEESC_EEEEENS5_IJNSA_ILi128EEENSA_ILi64EEENSA_ILi256EEEEEEaNS5_IJlSC_lEEEaSJ_NS4_8TiledMMAINS4_8MMA_AtomIJNS4_21SM100_MMA_S8_2x1SM_SSIaaiLi128ELi64ELNS4_4UMMA5MajorE0ELSO_0ELNSN_8SaturateE0EEEEEENS4_6LayoutINS5_IJSC_SC_SC_EEENS5_IJNSA_ILi0EEESU_SU_EEEEENS5_IJNS4_10UnderscoreESX_SX_EEEEENS4_18SM100_TMA_2SM_LOADENS4_14ComposedLayoutINS4_7SwizzleILi3ELi4ELi3EEENS4_18smem_ptr_flag_bitsILi8EEENSS_INS5_IJNSA_ILi8EEESF_EEENS5_IJSF_SC_EEEEEEEvNS4_8identityES10_S1A_vS1B_EENS_8epilogue10collective18CollectiveEpilogueINS1D_23Sm100TmaWarpSpecializedILi1ELi1ELi32ELb0ELb0EEEJNS5_IJSG_SG_SH_EEENS5_IJNSS_ISG_SC_EES1J_EEEaSJ_aSJ_NS1D_6fusion15FusionCallbacksIS1H_NS1L_17LinearCombinationIaiaiLNS_15FloatRoundStyleE2EEES1I_S1K_JEEENS4_5SM1004TMEM4LOAD26SM100_TMEM_LOAD_32dp32b32xENS4_13SM90_TMA_LOADENS11_INS12_ILi2ELi4ELi3EEES15_NSS_INS5_IJS16_SG_EEENS5_IJSG_SC_EEEEEEENS4_39AutoVectorizingCopyWithAssumedAlignmentILi128EEENS4_14SM90_TMA_STOREES20_S22_S22_EEEvvEEEEvNT_6ParamsE:
	.zero		2944


//--------------------- SYMBOLS --------------------------

	.type		.nv.reservedSmem.offset0,@object
	.size		.nv.reservedSmem.offset0,0x4
	.type		.nv.reservedSmem.cap,@object
	.size		.nv.reservedSmem.cap,0x4
	.type		__assertfail,@function
